	.headerflags	@"EF_CUDA_TEXMODE_UNIFIED EF_CUDA_64BIT_ADDRESS EF_CUDA_ACCELERATORS EF_CUDA_SM90 EF_CUDA_VIRTUAL_SM(EF_CUDA_SM90)"
	.elftype	@"ET_EXEC"


//--------------------- .nv.info                  --------------------------
	.section	.nv.info,"",@"SHT_CUDA_INFO"
	.align	4


	//----- nvinfo : EIATTR_REGCOUNT
	.align		4
        /*0000*/ 	.byte	0x04, 0x2f
        /*0002*/ 	.short	(.L_3 - .L_2)
	.align		4
.L_2:
        /*0004*/ 	.word	index@(triton_poi_fused_cat_48)
        /*0008*/ 	.word	0x0000002f


	//----- nvinfo : EIATTR_MIN_STACK_SIZE
	.align		4
.L_3:
        /*000c*/ 	.byte	0x04, 0x12
        /*000e*/ 	.short	(.L_5 - .L_4)
	.align		4
.L_4:
        /*0010*/ 	.word	index@(triton_poi_fused_cat_48)
        /*0014*/ 	.word	0x00000000


	//----- nvinfo : EIATTR_FRAME_SIZE
	.align		4
.L_5:
        /*0018*/ 	.byte	0x04, 0x11
        /*001a*/ 	.short	(.L_7 - .L_6)
	.align		4
.L_6:
        /*001c*/ 	.word	index@(triton_poi_fused_cat_48)
        /*0020*/ 	.word	0x00000000


	//----- nvinfo : EIATTR_MIN_STACK_SIZE
	.align		4
.L_7:
        /*0024*/ 	.byte	0x04, 0x12
        /*0026*/ 	.short	(.L_9 - .L_8)
	.align		4
.L_8:
        /*0028*/ 	.word	index@(triton_poi_fused_cat_48)
        /*002c*/ 	.word	0x00000000
.L_9:


//--------------------- .nv.info.triton_poi_fused_cat_48 --------------------------
	.section	.nv.info.triton_poi_fused_cat_48,"",@"SHT_CUDA_INFO"
	.sectionflags	@""
	.align	4


	//----- nvinfo : EIATTR_CUDA_API_VERSION
	.align		4
        /*0000*/ 	.byte	0x04, 0x37
        /*0002*/ 	.short	(.L_11 - .L_10)
.L_10:
        /*0004*/ 	.word	0x0000007c


	//----- nvinfo : EIATTR_KPARAM_INFO
	.align		4
.L_11:
        /*0008*/ 	.byte	0x04, 0x17
        /*000a*/ 	.short	(.L_13 - .L_12)
.L_12:
        /*000c*/ 	.word	0x00000000
        /*0010*/ 	.short	0x0015
        /*0012*/ 	.short	0x00a8
        /*0014*/ 	.byte	0x00, 0xf0, 0x11, 0x00


	//----- nvinfo : EIATTR_KPARAM_INFO
	.align		4
.L_13:
        /*0018*/ 	.byte	0x04, 0x17
        /*001a*/ 	.short	(.L_15 - .L_14)
.L_14:
        /*001c*/ 	.word	0x00000000
        /*0020*/ 	.short	0x0014
        /*0022*/ 	.short	0x00a0
        /*0024*/ 	.byte	0x00, 0xf4, 0x21, 0x00


	//----- nvinfo : EIATTR_KPARAM_INFO
	.align		4
.L_15:
        /*0028*/ 	.byte	0x04, 0x17
        /*002a*/ 	.short	(.L_17 - .L_16)
.L_16:
        /*002c*/ 	.word	0x00000000
        /*0030*/ 	.short	0x0013
        /*0032*/ 	.short	0x0098
        /*0034*/ 	.byte	0x00, 0xf4, 0x21, 0x00


	//----- nvinfo : EIATTR_KPARAM_INFO
	.align		4
.L_17:
        /*0038*/ 	.byte	0x04, 0x17
        /*003a*/ 	.short	(.L_19 - .L_18)
.L_18:
        /*003c*/ 	.word	0x00000000
        /*0040*/ 	.short	0x0012
        /*0042*/ 	.short	0x0090
        /*0044*/ 	.byte	0x00, 0xf4, 0x21, 0x00


	//----- nvinfo : EIATTR_KPARAM_INFO
	.align		4
.L_19:
        /*0048*/ 	.byte	0x04, 0x17
        /*004a*/ 	.short	(.L_21 - .L_20)
.L_20:
        /*004c*/ 	.word	0x00000000
        /*0050*/ 	.short	0x0011
        /*0052*/ 	.short	0x0088
        /*0054*/ 	.byte	0x00, 0xf4, 0x21, 0x00


	//----- nvinfo : EIATTR_KPARAM_INFO
	.align		4
.L_21:
        /*0058*/ 	.byte	0x04, 0x17
        /*005a*/ 	.short	(.L_23 - .L_22)
.L_22:
        /*005c*/ 	.word	0x00000000
        /*0060*/ 	.short	0x0010
        /*0062*/ 	.short	0x0080
        /*0064*/ 	.byte	0x00, 0xf4, 0x21, 0x00


	//----- nvinfo : EIATTR_KPARAM_INFO
	.align		4
.L_23:
        /*0068*/ 	.byte	0x04, 0x17
        /*006a*/ 	.short	(.L_25 - .L_24)
.L_24:
        /*006c*/ 	.word	0x00000000
        /*0070*/ 	.short	0x000f
        /*0072*/ 	.short	0x0078
        /*0074*/ 	.byte	0x00, 0xf4, 0x21, 0x00


	//----- nvinfo : EIATTR_KPARAM_INFO
	.align		4
.L_25:
        /*0078*/ 	.byte	0x04, 0x17
        /*007a*/ 	.short	(.L_27 - .L_26)
.L_26:
        /*007c*/ 	.word	0x00000000
        /*0080*/ 	.short	0x000e
        /*0082*/ 	.short	0x0070
        /*0084*/ 	.byte	0x00, 0xf4, 0x21, 0x00


	//----- nvinfo : EIATTR_KPARAM_INFO
	.align		4
.L_27:
        /*0088*/ 	.byte	0x04, 0x17
        /*008a*/ 	.short	(.L_29 - .L_28)
.L_28:
        /*008c*/ 	.word	0x00000000
        /*0090*/ 	.short	0x000d
        /*0092*/ 	.short	0x0068
        /*0094*/ 	.byte	0x00, 0xf4, 0x21, 0x00


	//----- nvinfo : EIATTR_KPARAM_INFO
	.align		4
.L_29:
        /*0098*/ 	.byte	0x04, 0x17
        /*009a*/ 	.short	(.L_31 - .L_30)
.L_30:
        /*009c*/ 	.word	0x00000000
        /*00a0*/ 	.short	0x000c
        /*00a2*/ 	.short	0x0060
        /*00a4*/ 	.byte	0x00, 0xf4, 0x21, 0x00


	//----- nvinfo : EIATTR_KPARAM_INFO
	.align		4
.L_31:
        /*00a8*/ 	.byte	0x04, 0x17
        /*00aa*/ 	.short	(.L_33 - .L_32)
.L_32:
        /*00ac*/ 	.word	0x00000000
        /*00b0*/ 	.short	0x000b
        /*00b2*/ 	.short	0x0058
        /*00b4*/ 	.byte	0x00, 0xf4, 0x21, 0x00


	//----- nvinfo : EIATTR_KPARAM_INFO
	.align		4
.L_33:
        /*00b8*/ 	.byte	0x04, 0x17
        /*00ba*/ 	.short	(.L_35 - .L_34)
.L_34:
        /*00bc*/ 	.word	0x00000000
        /*00c0*/ 	.short	0x000a
        /*00c2*/ 	.short	0x0050
        /*00c4*/ 	.byte	0x00, 0xf4, 0x21, 0x00


	//----- nvinfo : EIATTR_KPARAM_INFO
	.align		4
.L_35:
        /*00c8*/ 	.byte	0x04, 0x17
        /*00ca*/ 	.short	(.L_37 - .L_36)
.L_36:
        /*00cc*/ 	.word	0x00000000
        /*00d0*/ 	.short	0x0009
        /*00d2*/ 	.short	0x0048
        /*00d4*/ 	.byte	0x00, 0xf4, 0x21, 0x00


	//----- nvinfo : EIATTR_KPARAM_INFO
	.align		4
.L_37:
        /*00d8*/ 	.byte	0x04, 0x17
        /*00da*/ 	.short	(.L_39 - .L_38)
.L_38:
        /*00dc*/ 	.word	0x00000000
        /*00e0*/ 	.short	0x0008
        /*00e2*/ 	.short	0x0040
        /*00e4*/ 	.byte	0x00, 0xf4, 0x21, 0x00


	//----- nvinfo : EIATTR_KPARAM_INFO
	.align		4
.L_39:
        /*00e8*/ 	.byte	0x04, 0x17
        /*00ea*/ 	.short	(.L_41 - .L_40)
.L_40:
        /*00ec*/ 	.word	0x00000000
        /*00f0*/ 	.short	0x0007
        /*00f2*/ 	.short	0x0038
        /*00f4*/ 	.byte	0x00, 0xf4, 0x21, 0x00


	//----- nvinfo : EIATTR_KPARAM_INFO
	.align		4
.L_41:
        /*00f8*/ 	.byte	0x04, 0x17
        /*00fa*/ 	.short	(.L_43 - .L_42)
.L_42:
        /*00fc*/ 	.word	0x00000000
        /*0100*/ 	.short	0x0006
        /*0102*/ 	.short	0x0030
        /*0104*/ 	.byte	0x00, 0xf4, 0x21, 0x00


	//----- nvinfo : EIATTR_KPARAM_INFO
	.align		4
.L_43:
        /*0108*/ 	.byte	0x04, 0x17
        /*010a*/ 	.short	(.L_45 - .L_44)
.L_44:
        /*010c*/ 	.word	0x00000000
        /*0110*/ 	.short	0x0005
        /*0112*/ 	.short	0x0028
        /*0114*/ 	.byte	0x00, 0xf4, 0x21, 0x00


	//----- nvinfo : EIATTR_KPARAM_INFO
	.align		4
.L_45:
        /*0118*/ 	.byte	0x04, 0x17
        /*011a*/ 	.short	(.L_47 - .L_46)
.L_46:
        /*011c*/ 	.word	0x00000000
        /*0120*/ 	.short	0x0004
        /*0122*/ 	.short	0x0020
        /*0124*/ 	.byte	0x00, 0xf4, 0x21, 0x00


	//----- nvinfo : EIATTR_KPARAM_INFO
	.align		4
.L_47:
        /*0128*/ 	.byte	0x04, 0x17
        /*012a*/ 	.short	(.L_49 - .L_48)
.L_48:
        /*012c*/ 	.word	0x00000000
        /*0130*/ 	.short	0x0003
        /*0132*/ 	.short	0x0018
        /*0134*/ 	.byte	0x00, 0xf4, 0x21, 0x00


	//----- nvinfo : EIATTR_KPARAM_INFO
	.align		4
.L_49:
        /*0138*/ 	.byte	0x04, 0x17
        /*013a*/ 	.short	(.L_51 - .L_50)
.L_50:
        /*013c*/ 	.word	0x00000000
        /*0140*/ 	.short	0x0002
        /*0142*/ 	.short	0x0010
        /*0144*/ 	.byte	0x00, 0xf4, 0x21, 0x00


	//----- nvinfo : EIATTR_KPARAM_INFO
	.align		4
.L_51:
        /*0148*/ 	.byte	0x04, 0x17
        /*014a*/ 	.short	(.L_53 - .L_52)
.L_52:
        /*014c*/ 	.word	0x00000000
        /*0150*/ 	.short	0x0001
        /*0152*/ 	.short	0x0008
        /*0154*/ 	.byte	0x00, 0xf4, 0x21, 0x00


	//----- nvinfo : EIATTR_KPARAM_INFO
	.align		4
.L_53:
        /*0158*/ 	.byte	0x04, 0x17
        /*015a*/ 	.short	(.L_55 - .L_54)
.L_54:
        /*015c*/ 	.word	0x00000000
        /*0160*/ 	.short	0x0000
        /*0162*/ 	.short	0x0000
        /*0164*/ 	.byte	0x00, 0xf4, 0x21, 0x00


	//----- nvinfo : EIATTR_SPARSE_MMA_MASK
	.align		4
.L_55:
        /*0168*/ 	.byte	0x03, 0x50
        /*016a*/ 	.short	0x0000


	//----- nvinfo : EIATTR_MAXREG_COUNT
	.align		4
        /*016c*/ 	.byte	0x03, 0x1b
        /*016e*/ 	.short	0x00ff


	//----- nvinfo : EIATTR_EXIT_INSTR_OFFSETS
	.align		4
        /*0170*/ 	.byte	0x04, 0x1c
        /*0172*/ 	.short	(.L_57 - .L_56)


	//   ....[0]....
.L_56:
        /*0174*/ 	.word	0x00001c70


	//----- nvinfo : EIATTR_REQNTID
	.align		4
.L_57:
        /*0178*/ 	.byte	0x04, 0x10
        /*017a*/ 	.short	(.L_59 - .L_58)
.L_58:
        /*017c*/ 	.word	0x00000080
        /*0180*/ 	.word	0x00000001
        /*0184*/ 	.word	0x00000001


	//----- nvinfo : EIATTR_CBANK_PARAM_SIZE
	.align		4
.L_59:
        /*0188*/ 	.byte	0x03, 0x19
        /*018a*/ 	.short	0x00ac


	//----- nvinfo : EIATTR_PARAM_CBANK
	.align		4
        /*018c*/ 	.byte	0x04, 0x0a
        /*018e*/ 	.short	(.L_61 - .L_60)
	.align		4
.L_60:
        /*0190*/ 	.word	index@(.nv.constant0.triton_poi_fused_cat_48)
        /*0194*/ 	.short	0x0210
        /*0196*/ 	.short	0x00ac


	//----- nvinfo : EIATTR_SW_WAR
	.align		4
.L_61:
        /*0198*/ 	.byte	0x04, 0x36
        /*019a*/ 	.short	(.L_63 - .L_62)
.L_62:
        /*019c*/ 	.word	0x00000008
.L_63:


//--------------------- .nv.callgraph             --------------------------
	.section	.nv.callgraph,"",@"SHT_CUDA_CALLGRAPH"
	.align	4
	.sectionentsize	8
	.align		4
        /*0000*/ 	.word	0x00000000
	.align		4
        /*0004*/ 	.word	0xffffffff
	.align		4
        /*0008*/ 	.word	0x00000000
	.align		4
        /*000c*/ 	.word	0xfffffffe
	.align		4
        /*0010*/ 	.word	0x00000000
	.align		4
        /*0014*/ 	.word	0xfffffffd
	.align		4
        /*0018*/ 	.word	0x00000000
	.align		4
        /*001c*/ 	.word	0xfffffffc


//--------------------- .nv.constant4             --------------------------
	.section	.nv.constant4,"a",@progbits
	.align	8
	.align		8
.nv.constant4:
        /*0000*/ 	.dword	_$_str
	.align		8
        /*0008*/ 	.dword	_$_str_$_2


//--------------------- .text.triton_poi_fused_cat_48 --------------------------
	.section	.text.triton_poi_fused_cat_48,"ax",@progbits
	.align	128
        .global         triton_poi_fused_cat_48
        .type           triton_poi_fused_cat_48,@function
        .size           triton_poi_fused_cat_48,(.L_x_1 - triton_poi_fused_cat_48)
        .other          triton_poi_fused_cat_48,@"STO_CUDA_ENTRY STV_DEFAULT"
triton_poi_fused_cat_48:
.text.triton_poi_fused_cat_48:
[----:B------:R-:W-:Y:S01]  /*0000*/  LDC R1, c[0x0][0x28] ;  /* 0x00000a00ff017b82 */ /* 0x000fe20000000800 */
[----:B------:R-:W1:Y:S07]  /*0010*/  S2R R0, SR_TID.X ;  /* 0x0000000000007919 */ /* 0x000e6e0000002100 */
[----:B------:R-:W2:Y:S01]  /*0020*/  LDC.64 R14, c[0x0][0x268] ;  /* 0x00009a00ff0e7b82 */ /* 0x000ea20000000a00 */
[----:B------:R-:W-:Y:S01]  /*0030*/  ULDC.64 UR4, c[0x0][0x260] ;  /* 0x0000980000047ab9 */ /* 0x000fe20000000a00 */
[----:B------:R-:W-:Y:S01]  /*0040*/  CS2R R6, SRZ ;  /* 0x0000000000067805 */ /* 0x000fe2000001ff00 */
[----:B------:R-:W3:Y:S01]  /*0050*/  S2R R3, SR_CTAID.X ;  /* 0x0000000000037919 */ /* 0x000ee20000002500 */
[----:B------:R-:W-:-:S02]  /*0060*/  CS2R R8, SRZ ;  /* 0x0000000000087805 */ /* 0x000fc4000001ff00 */
[----:B------:R-:W-:Y:S01]  /*0070*/  CS2R R10, SRZ ;  /* 0x00000000000a7805 */ /* 0x000fe2000001ff00 */
[----:B------:R-:W-:Y:S01]  /*0080*/  ULDC.64 UR6, c[0x0][0x238] ;  /* 0x00008e0000067ab9 */ /* 0x000fe20000000a00 */
[----:B------:R-:W4:Y:S08]  /*0090*/  LDC.64 R22, c[0x0][0x240] ;  /* 0x00009000ff167b82 */ /* 0x000f300000000a00 */
[----:B------:R-:W5:Y:S08]  /*00a0*/  LDC.64 R32, c[0x0][0x210] ;  /* 0x00008400ff207b82 */ /* 0x000f700000000a00 */
[----:B------:R-:W4:Y:S01]  /*00b0*/  LDC.64 R26, c[0x0][0x218] ;  /* 0x00008600ff1a7b82 */ /* 0x000f220000000a00 */
[----:B-1----:R-:W-:Y:S01]  /*00c0*/  IMAD.SHL.U32 R0, R0, 0x4, RZ ;  /* 0x0000000400007824 */ /* 0x002fe200078e00ff */
[----:B------:R-:W-:-:S02]  /*00d0*/  CS2R R16, SRZ ;  /* 0x0000000000107805 */ /* 0x000fc4000001ff00 */
[----:B------:R-:W-:-:S04]  /*00e0*/  CS2R R24, SRZ ;  /* 0x0000000000187805 */ /* 0x000fc8000001ff00 */
[----:B------:R-:W1:Y:S01]  /*00f0*/  LDC.64 R34, c[0x0][0x290] ;  /* 0x0000a400ff227b82 */ /* 0x000e620000000a00 */
[----:B------:R-:W-:-:S05]  /*0100*/  LOP3.LUT R0, R0, 0x1fc, RZ, 0xc0, !PT ;  /* 0x000001fc00007812 */ /* 0x000fca00078ec0ff */
[----:B---3--:R-:W-:-:S04]  /*0110*/  IMAD R2, R3, 0x200, R0 ;  /* 0x0000020003027824 */ /* 0x008fc800078e0200 */
[----:B------:R-:W-:-:S05]  /*0120*/  IMAD.HI R21, R2, 0x38e38e39, RZ ;  /* 0x38e38e3902157827 */ /* 0x000fca00078e02ff */
[----:B------:R-:W-:-:S04]  /*0130*/  SHF.R.U32.HI R0, RZ, 0x1f, R21 ;  /* 0x0000001fff007819 */ /* 0x000fc80000011615 */
[----:B------:R-:W-:-:S05]  /*0140*/  LEA.HI.SX32 R21, R21, R0, 0x19 ;  /* 0x0000000015157211 */ /* 0x000fca00078fcaff */
[C---:B------:R-:W-:Y:S02]  /*0150*/  IMAD.SHL.U32 R3, R21.reuse, 0x80, RZ ;  /* 0x0000008015037824 */ /* 0x040fe400078e00ff */
[----:B------:R-:W-:-:S03]  /*0160*/  IMAD R0, R21, -0x240, R2 ;  /* 0xfffffdc015007824 */ /* 0x000fc600078e0202 */
[----:B------:R-:W-:Y:S01]  /*0170*/  SHF.R.S32.HI R5, RZ, 0x1f, R3 ;  /* 0x0000001fff057819 */ /* 0x000fe20000011403 */
[----:B--2---:R-:W-:Y:S01]  /*0180*/  IMAD.WIDE R14, R0, 0x4, R14 ;  /* 0x00000004000e7825 */ /* 0x004fe200078e020e */
[----:B------:R-:W-:-:S04]  /*0190*/  IADD3 R3, P0, R0, R3, RZ ;  /* 0x0000000300037210 */ /* 0x000fc80007f1e0ff */
[----:B------:R-:W-:Y:S01]  /*01a0*/  LEA.HI.X.SX32 R4, R0, R5, 0x1, P0 ;  /* 0x0000000500047211 */ /* 0x000fe200000f0eff */
[----:B------:R-:W-:-:S03]  /*01b0*/  IMAD.SHL.U32 R38, R3, 0x4, RZ ;  /* 0x0000000403267824 */ /* 0x000fc600078e00ff */
[----:B------:R-:W-:Y:S01]  /*01c0*/  SHF.L.U64.HI R3, R3, 0x2, R4 ;  /* 0x0000000203037819 */ /* 0x000fe20000010204 */
[----:B------:R-:W-:Y:S01]  /*01d0*/  VIADD R4, R0, 0xfffffec0 ;  /* 0xfffffec000047836 */ /* 0x000fe20000000000 */
[----:B------:R-:W-:-:S04]  /*01e0*/  IADD3 R18, P0, R38, UR4, RZ ;  /* 0x0000000426127c10 */ /* 0x000fc8000ff1e0ff */
[----:B------:R-:W-:Y:S02]  /*01f0*/  ISETP.GE.U32.AND P3, PT, R4, 0x80, PT ;  /* 0x000000800400780c */ /* 0x000fe40003f66070 */
[----:B------:R-:W-:Y:S02]  /*0200*/  CS2R R4, SRZ ;  /* 0x0000000000047805 */ /* 0x000fe4000001ff00 */
[----:B------:R-:W-:Y:S01]  /*0210*/  IADD3.X R19, R3, UR5, RZ, P0, !PT ;  /* 0x0000000503137c10 */ /* 0x000fe200087fe4ff */
[----:B------:R-:W-:-:S08]  /*0220*/  ULDC.64 UR4, c[0x0][0x208] ;  /* 0x0000820000047ab9 */ /* 0x000fd00000000a00 */
[----:B------:R2:W3:Y:S04]  /*0230*/  @!P3 LDG.E.EL.128 R4, desc[UR4][R14.64+-0x500] ;  /* 0xfffb00040e04b981 */ /* 0x0004e8000c2e1d00 */
[----:B------:R1:W3:Y:S01]  /*0240*/  @!P3 LDG.E.EL.128 R8, desc[UR4][R18.64+-0x500] ;  /* 0xfffb00041208b981 */ /* 0x0002e2000c2e1d00 */
[C---:B------:R-:W-:Y:S01]  /*0250*/  VIADD R12, R0.reuse, 0xffffff40 ;  /* 0xffffff40000c7836 */ /* 0x040fe20000000000 */
[----:B------:R-:W-:Y:S01]  /*0260*/  IADD3 R28, P0, R38, UR6, RZ ;  /* 0x00000006261c7c10 */ /* 0x000fe2000ff1e0ff */
[----:B----4-:R-:W-:-:S03]  /*0270*/  IMAD.WIDE R22, R0, 0x4, R22 ;  /* 0x0000000400167825 */ /* 0x010fc600078e0216 */
[----:B------:R-:W-:Y:S02]  /*0280*/  ISETP.GE.U32.AND P1, PT, R12, 0x80, PT ;  /* 0x000000800c00780c */ /* 0x000fe40003f26070 */
[----:B------:R-:W-:Y:S02]  /*0290*/  CS2R R12, SRZ ;  /* 0x00000000000c7805 */ /* 0x000fe4000001ff00 */
[----:B------:R-:W-:Y:S02]  /*02a0*/  IADD3.X R29, R3, UR7, RZ, P0, !PT ;  /* 0x00000007031d7c10 */ /* 0x000fe400087fe4ff */
[----:B--2---:R-:W-:Y:S02]  /*02b0*/  CS2R R14, SRZ ;  /* 0x00000000000e7805 */ /* 0x004fe4000001ff00 */
[C---:B------:R-:W-:Y:S01]  /*02c0*/  ISETP.GE.AND P0, PT, R0.reuse, 0xc0, PT ;  /* 0x000000c00000780c */ /* 0x040fe20003f06270 */
[----:B------:R-:W-:Y:S01]  /*02d0*/  IMAD R21, R21, 0xc0, R0 ;  /* 0x000000c015157824 */ /* 0x000fe200078e0200 */
[----:B01----:R-:W-:Y:S01]  /*02e0*/  CS2R R18, SRZ ;  /* 0x0000000000127805 */ /* 0x003fe2000001ff00 */
[----:B------:R-:W-:Y:S01]  /*02f0*/  IMAD.WIDE R36, R0, 0x4, R26 ;  /* 0x0000000400247825 */ /* 0x000fe200078e021a */
[----:B------:R-:W-:Y:S01]  /*0300*/  CS2R R26, SRZ ;  /* 0x00000000001a7805 */ /* 0x000fe2000001ff00 */
[----:B------:R-:W-:-:S02]  /*0310*/  ULDC.64 UR6, c[0x0][0x288] ;  /* 0x0000a20000067ab9 */ /* 0x000fc40000000a00 */
[----:B-----5:R-:W-:Y:S01]  /*0320*/  IMAD.WIDE R32, R21, 0x4, R32 ;  /* 0x0000000415207825 */ /* 0x020fe200078e0220 */
[----:B------:R-:W-:Y:S01]  /*0330*/  CS2R R20, SRZ ;  /* 0x0000000000147805 */ /* 0x000fe2000001ff00 */
[----:B------:R0:W2:Y:S04]  /*0340*/  @!P1 LDG.E.EL.128 R12, desc[UR4][R22.64+-0x300] ;  /* 0xfffd0004160c9981 */ /* 0x0000a8000c2e1d00 */
[----:B------:R1:W4:Y:S04]  /*0350*/  @!P1 LDG.E.EL.128 R16, desc[UR4][R28.64+-0x300] ;  /* 0xfffd00041c109981 */ /* 0x000328000c2e1d00 */
[----:B------:R5:W2:Y:S01]  /*0360*/  @!P0 LDG.E.EL.128 R24, desc[UR4][R32.64] ;  /* 0x0000000420188981 */ /* 0x000aa2000c2e1d00 */
[----:B0-----:R-:W-:-:S06]  /*0370*/  CS2R R22, SRZ ;  /* 0x0000000000167805 */ /* 0x001fcc000001ff00 */
[----:B------:R0:W2:Y:S01]  /*0380*/  @!P0 LDG.E.EL.128 R20, desc[UR4][R36.64] ;  /* 0x0000000424148981 */ /* 0x0000a2000c2e1d00 */
[----:B------:R-:W-:-:S04]  /*0390*/  IADD3 R38, P4, R38, UR6, RZ ;  /* 0x0000000626267c10 */ /* 0x000fc8000ff9e0ff */
[----:B------:R-:W-:Y:S02]  /*03a0*/  IADD3.X R39, R3, UR7, RZ, P4, !PT ;  /* 0x0000000703277c10 */ /* 0x000fe4000a7fe4ff */
[----:B------:R-:W-:Y:S02]  /*03b0*/  ISETP.GT.AND P2, PT, R0, 0x1bf, PT ;  /* 0x000001bf0000780c */ /* 0x000fe40003f44270 */
[----:B-1----:R-:W-:Y:S02]  /*03c0*/  CS2R R28, SRZ ;  /* 0x00000000001c7805 */ /* 0x002fe4000001ff00 */
[----:B------:R-:W-:-:S09]  /*03d0*/  CS2R R30, SRZ ;  /* 0x00000000001e7805 */ /* 0x000fd2000001ff00 */
[----:B------:R1:W2:Y:S01]  /*03e0*/  @P2 LDG.E.EL.128 R28, desc[UR4][R38.64+-0x700] ;  /* 0xfff90004261c2981 */ /* 0x0002a2000c2e1d00 */
[----:B-----5:R-:W-:Y:S02]  /*03f0*/  CS2R R32, SRZ ;  /* 0x0000000000207805 */ /* 0x020fe4000001ff00 */
[----:B---3--:R-:W-:Y:S02]  /*0400*/  SEL R6, R6, RZ, !P3 ;  /* 0x000000ff06067207 */ /* 0x008fe40005800000 */
[----:B------:R-:W-:Y:S02]  /*0410*/  SEL R3, R10, RZ, !P3 ;  /* 0x000000ff0a037207 */ /* 0x000fe40005800000 */
[----:B0-----:R-:W-:-:S03]  /*0420*/  SEL R36, R7, RZ, !P3 ;  /* 0x000000ff07247207 */ /* 0x001fc60005800000 */
[----:B------:R-:W-:Y:S02]  /*0430*/  FADD R3, R3, -R6 ;  /* 0x8000000603037221 */ /* 0x000fe40000000000 */
[----:B------:R-:W0:Y:S01]  /*0440*/  LDC.64 R6, c[0x0][0x220] ;  /* 0x00008800ff067b82 */ /* 0x000e220000000a00 */
[----:B-1----:R-:W-:Y:S02]  /*0450*/  SEL R38, R5, RZ, !P3 ;  /* 0x000000ff05267207 */ /* 0x002fe40005800000 */
[----:B------:R-:W-:Y:S02]  /*0460*/  SEL R9, R9, RZ, !P3 ;  /* 0x000000ff09097207 */ /* 0x000fe40005800000 */
[----:B------:R-:W-:Y:S02]  /*0470*/  SEL R4, R4, RZ, !P3 ;  /* 0x000000ff04047207 */ /* 0x000fe40005800000 */
[----:B------:R-:W-:Y:S01]  /*0480*/  SEL R5, R8, RZ, !P3 ;  /* 0x000000ff08057207 */ /* 0x000fe20005800000 */
[----:B------:R-:W-:-:S04]  /*0490*/  FADD R37, R9, -R38 ;  /* 0x8000002609257221 */ /* 0x000fc80000000000 */
[----:B------:R-:W-:Y:S01]  /*04a0*/  FADD R38, R5, -R4 ;  /* 0x8000000405267221 */ /* 0x000fe20000000000 */
[----:B------:R-:W-:Y:S01]  /*04b0*/  CS2R R4, SRZ ;  /* 0x0000000000047805 */ /* 0x000fe2000001ff00 */
[----:B0-----:R-:W-:Y:S01]  /*04c0*/  IMAD.WIDE R8, R0, 0x4, R6 ;  /* 0x0000000400087825 */ /* 0x001fe200078e0206 */
[----:B------:R-:W-:-:S06]  /*04d0*/  CS2R R6, SRZ ;  /* 0x0000000000067805 */ /* 0x000fcc000001ff00 */
[----:B------:R-:W3:Y:S01]  /*04e0*/  @!P0 LDG.E.EL.128 R4, desc[UR4][R8.64] ;  /* 0x0000000408048981 */ /* 0x000ee2000c2e1d00 */
[----:B------:R-:W-:-:S05]  /*04f0*/  SEL R11, R11, RZ, !P3 ;  /* 0x000000ff0b0b7207 */ /* 0x000fca0005800000 */
[----:B------:R-:W-:Y:S01]  /*0500*/  FADD R36, R11, -R36 ;  /* 0x800000240b247221 */ /* 0x000fe20000000000 */
[----:B------:R-:W-:Y:S01]  /*0510*/  IMAD.WIDE R10, R0, 0x4, R34 ;  /* 0x00000004000a7825 */ /* 0x000fe200078e0222 */
[----:B------:R-:W-:-:S06]  /*0520*/  CS2R R34, SRZ ;  /* 0x0000000000227805 */ /* 0x000fcc000001ff00 */
[----:B------:R0:W5:Y:S02]  /*0530*/  @P2 LDG.E.EL.128 R32, desc[UR4][R10.64+-0x700] ;  /* 0xfff900040a202981 */ /* 0x000164000c2e1d00 */
[----:B0-----:R-:W0:Y:S01]  /*0540*/  LDC.64 R10, c[0x0][0x248] ;  /* 0x00009200ff0a7b82 */ /* 0x001e220000000a00 */
[----:B--2---:R-:W-:Y:S02]  /*0550*/  SEL R39, R14, RZ, !P1 ;  /* 0x000000ff0e277207 */ /* 0x004fe40004800000 */
[----:B------:R-:W-:Y:S02]  /*0560*/  SEL R14, R13, RZ, !P1 ;  /* 0x000000ff0d0e7207 */ /* 0x000fe40004800000 */
[----:B----4-:R-:W-:Y:S02]  /*0570*/  SEL R16, R16, RZ, !P1 ;  /* 0x000000ff10107207 */ /* 0x010fe40004800000 */
[----:B------:R-:W-:Y:S02]  /*0580*/  SEL R43, R12, RZ, !P1 ;  /* 0x000000ff0c2b7207 */ /* 0x000fe40004800000 */
[----:B------:R-:W-:-:S02]  /*0590*/  SEL R13, R22, RZ, !P0 ;  /* 0x000000ff160d7207 */ /* 0x000fc40004000000 */
[----:B------:R-:W-:Y:S01]  /*05a0*/  SEL R26, R26, RZ, !P0 ;  /* 0x000000ff1a1a7207 */ /* 0x000fe20004000000 */
[----:B------:R-:W-:Y:S01]  /*05b0*/  FADD R43, R16, -R43 ;  /* 0x8000002b102b7221 */ /* 0x000fe20000000000 */
[----:B------:R-:W-:-:S03]  /*05c0*/  CS2R R8, SRZ ;  /* 0x0000000000087805 */ /* 0x000fc6000001ff00 */
[----:B------:R-:W-:Y:S01]  /*05d0*/  FADD R16, R26, -R13 ;  /* 0x8000000d1a107221 */ /* 0x000fe20000000000 */
[----:B0-----:R-:W-:Y:S01]  /*05e0*/  IMAD.WIDE R12, R0, 0x4, R10 ;  /* 0x00000004000c7825 */ /* 0x001fe200078e020a */
[----:B------:R-:W-:-:S06]  /*05f0*/  CS2R R10, SRZ ;  /* 0x00000000000a7805 */ /* 0x000fcc000001ff00 */
[----:B------:R0:W2:Y:S01]  /*0600*/  @!P1 LDG.E.EL.128 R8, desc[UR4][R12.64+-0x300] ;  /* 0xfffd00040c089981 */ /* 0x0000a2000c2e1d00 */
[----:B------:R-:W-:Y:S02]  /*0610*/  SEL R17, R17, RZ, !P1 ;  /* 0x000000ff11117207 */ /* 0x000fe40004800000 */
[----:B------:R-:W-:-:S03]  /*0620*/  SEL R40, R15, RZ, !P1 ;  /* 0x000000ff0f287207 */ /* 0x000fc60004800000 */
[----:B------:R-:W-:Y:S02]  /*0630*/  FADD R41, R17, -R14 ;  /* 0x8000000e11297221 */ /* 0x000fe40000000000 */
[----:B------:R-:W1:Y:S01]  /*0640*/  LDC.64 R14, c[0x0][0x270] ;  /* 0x00009c00ff0e7b82 */ /* 0x000e620000000a00 */
[----:B------:R-:W-:Y:S02]  /*0650*/  SEL R44, R21, RZ, !P0 ;  /* 0x000000ff152c7207 */ /* 0x000fe40004000000 */
[----:B------:R-:W-:Y:S02]  /*0660*/  SEL R25, R25, RZ, !P0 ;  /* 0x000000ff19197207 */ /* 0x000fe40004000000 */
[----:B0-----:R-:W-:-:S03]  /*0670*/  CS2R R12, SRZ ;  /* 0x00000000000c7805 */ /* 0x001fc6000001ff00 */
[----:B------:R-:W-:Y:S01]  /*0680*/  FADD R44, R25, -R44 ;  /* 0x8000002c192c7221 */ /* 0x000fe20000000000 */
[----:B------:R-:W-:Y:S01]  /*0690*/  SEL R25, R20, RZ, !P0 ;  /* 0x000000ff14197207 */ /* 0x000fe20004000000 */
[----:B-1----:R-:W-:Y:S01]  /*06a0*/  IMAD.WIDE R20, R0, 0x4, R14 ;  /* 0x0000000400147825 */ /* 0x002fe200078e020e */
[----:B------:R-:W-:-:S06]  /*06b0*/  CS2R R14, SRZ ;  /* 0x00000000000e7805 */ /* 0x000fcc000001ff00 */
[----:B------:R0:W4:Y:S01]  /*06c0*/  @!P3 LDG.E.EL.128 R12, desc[UR4][R20.64+-0x500] ;  /* 0xfffb0004140cb981 */ /* 0x000122000c2e1d00 */
[----:B------:R-:W-:Y:S02]  /*06d0*/  SEL R19, R19, RZ, !P1 ;  /* 0x000000ff13137207 */ /* 0x000fe40004800000 */
[----:B------:R-:W-:-:S03]  /*06e0*/  SEL R24, R24, RZ, !P0 ;  /* 0x000000ff18187207 */ /* 0x000fc60004000000 */
[----:B------:R-:W-:Y:S02]  /*06f0*/  FADD R40, R19, -R40 ;  /* 0x8000002813287221 */ /* 0x000fe40000000000 */
[----:B------:R-:W-:Y:S01]  /*0700*/  FADD R25, R24, -R25 ;  /* 0x8000001918197221 */ /* 0x000fe20000000000 */
[----:B------:R-:W-:Y:S01]  /*0710*/  SEL R42, R23, RZ, !P0 ;  /* 0x000000ff172a7207 */ /* 0x000fe20004000000 */
[----:B0-----:R-:W-:Y:S01]  /*0720*/  IMAD.MOV.U32 R21, RZ, RZ, 0x3e800000 ;  /* 0x3e800000ff157424 */ /* 0x001fe200078e00ff */
[----:B------:R-:W-:Y:S02]  /*0730*/  SEL R30, R30, RZ, P2 ;  /* 0x000000ff1e1e7207 */ /* 0x000fe40001000000 */
[----:B------:R-:W-:-:S05]  /*0740*/  SEL R18, R18, RZ, !P1 ;  /* 0x000000ff12127207 */ /* 0x000fca0004800000 */
[----:B------:R-:W-:Y:S01]  /*0750*/  FADD R39, R18, -R39 ;  /* 0x8000002712277221 */ /* 0x000fe20000000000 */
[----:B------:R-:W-:Y:S02]  /*0760*/  SEL R18, R29, RZ, P2 ;  /* 0x000000ff1d127207 */ /* 0x000fe40001000000 */
[----:B------:R-:W-:Y:S02]  /*0770*/  SEL R17, R28, RZ, P2 ;  /* 0x000000ff1c117207 */ /* 0x000fe40001000000 */
[----:B------:R-:W-:Y:S02]  /*0780*/  SEL R20, R31, RZ, P2 ;  /* 0x000000ff1f147207 */ /* 0x000fe40001000000 */
[----:B------:R-:W-:-:S05]  /*0790*/  SEL R27, R27, RZ, !P0 ;  /* 0x000000ff1b1b7207 */ /* 0x000fca0004000000 */
[----:B------:R-:W-:Y:S01]  /*07a0*/  FADD R42, R27, -R42 ;  /* 0x8000002a1b2a7221 */ /* 0x000fe20000000000 */
[----:B---3--:R-:W-:-:S05]  /*07b0*/  SEL R4, R4, RZ, !P0 ;  /* 0x000000ff04047207 */ /* 0x008fca0004000000 */
[----:B------:R-:W-:-:S04]  /*07c0*/  FADD R19, R4, 9.9999997473787516356e-06 ;  /* 0x3727c5ac04137421 */ /* 0x000fc80000000000 */
[----:B------:R-:W0:Y:S01]  /*07d0*/  MUFU.SQRT R24, R19 ;  /* 0x0000001300187308 */ /* 0x000e220000002000 */
[----:B------:R-:W-:-:S05]  /*07e0*/  SEL R5, R5, RZ, !P0 ;  /* 0x000000ff05057207 */ /* 0x000fca0004000000 */
[----:B------:R-:W-:-:S04]  /*07f0*/  FADD R5, R5, 9.9999997473787516356e-06 ;  /* 0x3727c5ac05057421 */ /* 0x000fc80000000000 */
[----:B------:R-:W1:Y:S01]  /*0800*/  MUFU.SQRT R4, R5 ;  /* 0x0000000500047308 */ /* 0x000e620000002000 */
[C---:B0-----:R-:W-:Y:S02]  /*0810*/  FSETP.GT.AND P4, PT, R24.reuse, 8.50705917302346158658e+37, PT ;  /* 0x7e8000001800780b */ /* 0x041fe40003f84000 */
[----:B------:R-:W-:Y:S02]  /*0820*/  FSETP.GEU.AND P5, PT, R24, 1.175494350822287508e-38, PT ;  /* 0x008000001800780b */ /* 0x000fe40003fae000 */
[----:B-----5:R-:W-:Y:S02]  /*0830*/  SEL R23, R34, RZ, P2 ;  /* 0x000000ff22177207 */ /* 0x020fe40001000000 */
[----:B------:R-:W-:-:S03]  /*0840*/  SEL R6, R6, RZ, !P0 ;  /* 0x000000ff06067207 */ /* 0x000fc60004000000 */
[----:B------:R-:W-:Y:S01]  /*0850*/  FADD R19, R30, -R23 ;  /* 0x800000171e137221 */ /* 0x000fe20000000000 */
[----:B------:R-:W-:Y:S01]  /*0860*/  FSEL R23, R21, 1, P4 ;  /* 0x3f80000015177808 */ /* 0x000fe20002000000 */
[----:B------:R-:W-:Y:S01]  /*0870*/  FADD R6, R6, 9.9999997473787516356e-06 ;  /* 0x3727c5ac06067421 */ /* 0x000fe20000000000 */
[----:B-1----:R-:W-:Y:S01]  /*0880*/  FSETP.GT.AND P6, PT, R4, 8.50705917302346158658e+37, PT ;  /* 0x7e8000000400780b */ /* 0x002fe20003fc4000 */
[----:B------:R-:W-:Y:S02]  /*0890*/  @P4 FMUL R24, R24, 0.25 ;  /* 0x3e80000018184820 */ /* 0x000fe40000400000 */
[----:B------:R-:W-:Y:S01]  /*08a0*/  @!P5 FMUL R23, R23, 16777216 ;  /* 0x4b8000001717d820 */ /* 0x000fe20000400000 */
[----:B------:R-:W0:Y:S01]  /*08b0*/  MUFU.SQRT R5, R6 ;  /* 0x0000000600057308 */ /* 0x000e220000002000 */
[----:B------:R-:W-:Y:S01]  /*08c0*/  @!P5 FMUL R24, R24, 16777216 ;  /* 0x4b8000001818d820 */ /* 0x000fe20000400000 */
[----:B------:R-:W-:Y:S02]  /*08d0*/  FSETP.GEU.AND P5, PT, R4, 1.175494350822287508e-38, PT ;  /* 0x008000000400780b */ /* 0x000fe40003fae000 */
[----:B------:R-:W-:-:S05]  /*08e0*/  SEL R7, R7, RZ, !P0 ;  /* 0x000000ff07077207 */ /* 0x000fca0004000000 */
[----:B------:R-:W-:Y:S01]  /*08f0*/  FADD R22, R7, 9.9999997473787516356e-06 ;  /* 0x3727c5ac07167421 */ /* 0x000fe20000000000 */
[----:B------:R-:W-:-:S03]  /*0900*/  @P6 FMUL R4, R4, 0.25 ;  /* 0x3e80000004046820 */ /* 0x000fc60000400000 */
[----:B------:R-:W1:Y:S01]  /*0910*/  MUFU.SQRT R6, R22 ;  /* 0x0000001600067308 */ /* 0x000e620000002000 */
[----:B--2---:R-:W-:Y:S01]  /*0920*/  SEL R8, R8, RZ, !P1 ;  /* 0x000000ff08087207 */ /* 0x004fe20004800000 */
[----:B------:R-:W-:Y:S01]  /*0930*/  @!P5 FMUL R4, R4, 16777216 ;  /* 0x4b8000000404d820 */ /* 0x000fe20000400000 */
[----:B0-----:R-:W-:-:S03]  /*0940*/  FSETP.GT.AND P4, PT, R5, 8.50705917302346158658e+37, PT ;  /* 0x7e8000000500780b */ /* 0x001fc60003f84000 */
[----:B------:R-:W-:Y:S01]  /*0950*/  FADD R7, R8, 9.9999997473787516356e-06 ;  /* 0x3727c5ac08077421 */ /* 0x000fe20000000000 */
[----:B------:R-:W-:Y:S01]  /*0960*/  FSEL R29, R21, 1, P6 ;  /* 0x3f800000151d7808 */ /* 0x000fe20003000000 */
[----:B------:R-:W0:Y:S01]  /*0970*/  MUFU.RCP R4, R4 ;  /* 0x0000000400047308 */ /* 0x000e220000001000 */
[----:B------:R-:W-:-:S03]  /*0980*/  FSETP.GEU.AND P6, PT, R5, 1.175494350822287508e-38, PT ;  /* 0x008000000500780b */ /* 0x000fc60003fce000 */
[----:B------:R-:W-:-:S04]  /*0990*/  @!P5 FMUL R29, R29, 16777216 ;  /* 0x4b8000001d1dd820 */ /* 0x000fc80000400000 */
[----:B------:R-:W2:Y:S01]  /*09a0*/  MUFU.SQRT R7, R7 ;  /* 0x0000000700077308 */ /* 0x000ea20000002000 */
[C---:B-1----:R-:W-:Y:S01]  /*09b0*/  FSETP.GT.AND P5, PT, R6.reuse, 8.50705917302346158658e+37, PT ;  /* 0x7e8000000600780b */ /* 0x042fe20003fa4000 */
[----:B------:R-:W-:Y:S01]  /*09c0*/  @P4 FMUL R5, R5, 0.25 ;  /* 0x3e80000005054820 */ /* 0x000fe20000400000 */
[----:B------:R-:W-:Y:S02]  /*09d0*/  FSEL R8, R21, 1, P4 ;  /* 0x3f80000015087808 */ /* 0x000fe40002000000 */
[----:B------:R-:W-:-:S03]  /*09e0*/  FSETP.GEU.AND P4, PT, R6, 1.175494350822287508e-38, PT ;  /* 0x008000000600780b */ /* 0x000fc60003f8e000 */
[----:B------:R-:W1:Y:S01]  /*09f0*/  MUFU.RCP R24, R24 ;  /* 0x0000001800187308 */ /* 0x000e620000001000 */
[----:B------:R-:W-:Y:S01]  /*0a00*/  @!P6 FMUL R5, R5, 16777216 ;  /* 0x4b8000000505e820 */ /* 0x000fe20000400000 */
[----:B0-----:R-:W-:Y:S01]  /*0a10*/  FMUL R29, R4, R29 ;  /* 0x0000001d041d7220 */ /* 0x001fe20000400000 */
[----:B------:R-:W-:Y:S01]  /*0a20*/  @!P6 FMUL R8, R8, 16777216 ;  /* 0x4b8000000808e820 */ /* 0x000fe20000400000 */
[----:B------:R-:W-:Y:S02]  /*0a30*/  SEL R4, R9, RZ, !P1 ;  /* 0x000000ff09047207 */ /* 0x000fe40004800000 */
[----:B--2---:R-:W-:Y:S01]  /*0a40*/  FSETP.GT.AND P6, PT, R7, 8.50705917302346158658e+37, PT ;  /* 0x7e8000000700780b */ /* 0x004fe20003fc4000 */
[----:B------:R-:W-:Y:S01]  /*0a50*/  @P5 FMUL R6, R6, 0.25 ;  /* 0x3e80000006065820 */ /* 0x000fe20000400000 */
[----:B------:R-:W-:Y:S01]  /*0a60*/  FSEL R9, R21, 1, P5 ;  /* 0x3f80000015097808 */ /* 0x000fe20002800000 */
[----:B------:R-:W-:Y:S01]  /*0a70*/  FADD R4, R4, 9.9999997473787516356e-06 ;  /* 0x3727c5ac04047421 */ /* 0x000fe20000000000 */
[----:B------:R-:W-:Y:S01]  /*0a80*/  FSETP.GEU.AND P5, PT, R7, 1.175494350822287508e-38, PT ;  /* 0x008000000700780b */ /* 0x000fe20003fae000 */
[----:B------:R-:W-:Y:S01]  /*0a90*/  @!P4 FMUL R6, R6, 16777216 ;  /* 0x4b8000000606c820 */ /* 0x000fe20000400000 */
[----:B------:R-:W-:Y:S01]  /*0aa0*/  SEL R10, R10, RZ, !P1 ;  /* 0x000000ff0a0a7207 */ /* 0x000fe20004800000 */
[----:B-1----:R-:W-:-:S02]  /*0ab0*/  FMUL R24, R24, R23 ;  /* 0x0000001718187220 */ /* 0x002fc40000400000 */
[----:B------:R-:W0:Y:S04]  /*0ac0*/  MUFU.SQRT R4, R4 ;  /* 0x0000000400047308 */ /* 0x000e280000002000 */
[----:B------:R-:W-:-:S04]  /*0ad0*/  @P6 FMUL R7, R7, 0.25 ;  /* 0x3e80000007076820 */ /* 0x000fc80000400000 */
[----:B------:R1:W-:Y:S01]  /*0ae0*/  MUFU.RCP R23, R5 ;  /* 0x0000000500177308 */ /* 0x0003e20000001000 */
[----:B------:R-:W-:-:S07]  /*0af0*/  @!P5 FMUL R7, R7, 16777216 ;  /* 0x4b8000000707d820 */ /* 0x000fce0000400000 */
[----:B------:R-:W2:Y:S01]  /*0b00*/  MUFU.RCP R6, R6 ;  /* 0x0000000600067308 */ /* 0x000ea20000001000 */
[----:B-1----:R-:W-:Y:S01]  /*0b10*/  FADD R5, R10, 9.9999997473787516356e-06 ;  /* 0x3727c5ac0a057421 */ /* 0x002fe20000000000 */
[----:B------:R-:W-:Y:S01]  /*0b20*/  SEL R11, R11, RZ, !P1 ;  /* 0x000000ff0b0b7207 */ /* 0x000fe20004800000 */
[----:B------:R-:W-:-:S05]  /*0b30*/  @!P4 FMUL R9, R9, 16777216 ;  /* 0x4b8000000909c820 */ /* 0x000fca0000400000 */
[----:B------:R-:W1:Y:S01]  /*0b40*/  MUFU.SQRT R5, R5 ;  /* 0x0000000500057308 */ /* 0x000e620000002000 */
[----:B------:R-:W-:Y:S01]  /*0b50*/  FADD R11, R11, 9.9999997473787516356e-06 ;  /* 0x3727c5ac0b0b7421 */ /* 0x000fe20000000000 */
[----:B0-----:R-:W-:-:S06]  /*0b60*/  FSETP.GT.AND P4, PT, R4, 8.50705917302346158658e+37, PT ;  /* 0x7e8000000400780b */ /* 0x001fcc0003f84000 */
[----:B------:R-:W0:Y:S01]  /*0b70*/  MUFU.RCP R7, R7 ;  /* 0x0000000700077308 */ /* 0x000e220000001000 */
[----:B--2---:R-:W-:Y:S01]  /*0b80*/  FMUL R9, R6, R9 ;  /* 0x0000000906097220 */ /* 0x004fe20000400000 */
[----:B------:R-:W-:Y:S02]  /*0b90*/  FSEL R10, R21, 1, P6 ;  /* 0x3f800000150a7808 */ /* 0x000fe40003000000 */
[----:B------:R-:W-:Y:S02]  /*0ba0*/  FSETP.GEU.AND P6, PT, R4, 1.175494350822287508e-38, PT ;  /* 0x008000000400780b */ /* 0x000fe40003fce000 */
[----:B----4-:R-:W-:Y:S02]  /*0bb0*/  SEL R12, R12, RZ, !P3 ;  /* 0x000000ff0c0c7207 */ /* 0x010fe40005800000 */
[----:B------:R2:W3:Y:S01]  /*0bc0*/  MUFU.SQRT R6, R11 ;  /* 0x0000000b00067308 */ /* 0x0004e20000002000 */
[----:B------:R-:W-:Y:S01]  /*0bd0*/  @!P5 FMUL R10, R10, 16777216 ;  /* 0x4b8000000a0ad820 */ /* 0x000fe20000400000 */
[----:B-1----:R-:W-:Y:S01]  /*0be0*/  FSETP.GT.AND P5, PT, R5, 8.50705917302346158658e+37, PT ;  /* 0x7e8000000500780b */ /* 0x002fe20003fa4000 */
[----:B------:R-:W-:Y:S01]  /*0bf0*/  FADD R12, R12, 9.9999997473787516356e-06 ;  /* 0x3727c5ac0c0c7421 */ /* 0x000fe20000000000 */
[----:B------:R-:W-:Y:S01]  /*0c00*/  FSEL R28, R21, 1, P4 ;  /* 0x3f800000151c7808 */ /* 0x000fe20002000000 */
[----:B------:R-:W-:Y:S01]  /*0c10*/  @P4 FMUL R4, R4, 0.25 ;  /* 0x3e80000004044820 */ /* 0x000fe20000400000 */
[----:B0-----:R-:W-:Y:S01]  /*0c20*/  FMUL R10, R7, R10 ;  /* 0x0000000a070a7220 */ /* 0x001fe20000400000 */
[----:B------:R-:W-:Y:S01]  /*0c30*/  FSETP.GEU.AND P4, PT, R5, 1.175494350822287508e-38, PT ;  /* 0x008000000500780b */ /* 0x000fe20003f8e000 */
[----:B------:R-:W0:Y:S01]  /*0c40*/  MUFU.SQRT R7, R12 ;  /* 0x0000000c00077308 */ /* 0x000e220000002000 */
[----:B------:R-:W-:Y:S01]  /*0c50*/  @!P6 FMUL R4, R4, 16777216 ;  /* 0x4b8000000404e820 */ /* 0x000fe20000400000 */
[----:B------:R-:W-:Y:S01]  /*0c60*/  @!P6 FMUL R28, R28, 16777216 ;  /* 0x4b8000001c1ce820 */ /* 0x000fe20000400000 */
[----:B--2---:R-:W-:-:S02]  /*0c70*/  FSEL R11, R21, 1, P5 ;  /* 0x3f800000150b7808 */ /* 0x004fc40002800000 */
[C---:B---3--:R-:W-:Y:S02]  /*0c80*/  FSETP.GT.AND P6, PT, R6.reuse, 8.50705917302346158658e+37, PT ;  /* 0x7e8000000600780b */ /* 0x048fe40003fc4000 */
[----:B------:R-:W-:Y:S01]  /*0c90*/  @P5 FMUL R5, R5, 0.25 ;  /* 0x3e80000005055820 */ /* 0x000fe20000400000 */
[----:B------:R-:W-:Y:S02]  /*0ca0*/  FSETP.GEU.AND P5, PT, R6, 1.175494350822287508e-38, PT ;  /* 0x008000000600780b */ /* 0x000fe40003fae000 */
[----:B------:R-:W-:Y:S02]  /*0cb0*/  SEL R35, R35, RZ, P2 ;  /* 0x000000ff23237207 */ /* 0x000fe40001000000 */
[----:B------:R-:W-:Y:S01]  /*0cc0*/  @!P4 FMUL R5, R5, 16777216 ;  /* 0x4b8000000505c820 */ /* 0x000fe20000400000 */
[----:B------:R-:W-:Y:S01]  /*0cd0*/  @!P4 FMUL R11, R11, 16777216 ;  /* 0x4b8000000b0bc820 */ /* 0x000fe20000400000 */
[----:B0-----:R-:W-:Y:S01]  /*0ce0*/  FSETP.GT.AND P4, PT, R7, 8.50705917302346158658e+37, PT ;  /* 0x7e8000000700780b */ /* 0x001fe20003f84000 */
[----:B------:R-:W-:Y:S01]  /*0cf0*/  FADD R20, R20, -R35 ;  /* 0x8000002314147221 */ /* 0x000fe20000000000 */
[----:B------:R-:W-:-:S02]  /*0d00*/  SEL R13, R13, RZ, !P3 ;  /* 0x000000ff0d0d7207 */ /* 0x000fc40005800000 */
[----:B------:R-:W-:Y:S01]  /*0d10*/  @P6 FMUL R6, R6, 0.25 ;  /* 0x3e80000006066820 */ /* 0x000fe20000400000 */
[----:B------:R-:W-:Y:S02]  /*0d20*/  FSEL R35, R21, 1, P6 ;  /* 0x3f80000015237808 */ /* 0x000fe40003000000 */
[----:B------:R-:W-:Y:S01]  /*0d30*/  FSETP.GEU.AND P6, PT, R7, 1.175494350822287508e-38, PT ;  /* 0x008000000700780b */ /* 0x000fe20003fce000 */
[----:B------:R-:W-:Y:S01]  /*0d40*/  FMUL R23, R23, R8 ;  /* 0x0000000817177220 */ /* 0x000fe20000400000 */
[----:B------:R-:W-:Y:S01]  /*0d50*/  @!P5 FMUL R6, R6, 16777216 ;  /* 0x4b8000000606d820 */ /* 0x000fe20000400000 */
[----:B------:R-:W0:Y:S01]  /*0d60*/  MUFU.RCP R8, R5 ;  /* 0x0000000500087308 */ /* 0x000e220000001000 */
[----:B------:R-:W-:Y:S01]  /*0d70*/  FADD R13, R13, 9.9999997473787516356e-06 ;  /* 0x3727c5ac0d0d7421 */ /* 0x000fe20000000000 */
[----:B------:R-:W-:Y:S01]  /*0d80*/  SEL R14, R14, RZ, !P3 ;  /* 0x000000ff0e0e7207 */ /* 0x000fe20005800000 */
[----:B------:R-:W-:-:S05]  /*0d90*/  @P4 FMUL R7, R7, 0.25 ;  /* 0x3e80000007074820 */ /* 0x000fca0000400000 */
[----:B------:R-:W-:Y:S01]  /*0da0*/  MUFU.RCP R27, R4 ;  /* 0x00000004001b7308 */ /* 0x000fe20000001000 */
[----:B------:R-:W-:Y:S01]  /*0db0*/  FADD R14, R14, 9.9999997473787516356e-06 ;  /* 0x3727c5ac0e0e7421 */ /* 0x000fe20000000000 */
[----:B------:R-:W-:-:S06]  /*0dc0*/  @!P6 FMUL R7, R7, 16777216 ;  /* 0x4b8000000707e820 */ /* 0x000fcc0000400000 */
[----:B------:R-:W1:Y:S01]  /*0dd0*/  MUFU.SQRT R4, R13 ;  /* 0x0000000d00047308 */ /* 0x000e620000002000 */
[----:B------:R-:W-:-:S07]  /*0de0*/  SEL R15, R15, RZ, !P3 ;  /* 0x000000ff0f0f7207 */ /* 0x000fce0005800000 */
[----:B------:R-:W2:Y:S01]  /*0df0*/  MUFU.RCP R6, R6 ;  /* 0x0000000600067308 */ /* 0x000ea20000001000 */
[----:B0-----:R-:W-:Y:S01]  /*0e00*/  FMUL R8, R8, R11 ;  /* 0x0000000b08087220 */ /* 0x001fe20000400000 */
[----:B------:R-:W-:Y:S01]  /*0e10*/  @!P5 FMUL R35, R35, 16777216 ;  /* 0x4b8000002323d820 */ /* 0x000fe20000400000 */
[----:B------:R-:W-:-:S05]  /*0e20*/  FADD R11, R15, 9.9999997473787516356e-06 ;  /* 0x3727c5ac0f0b7421 */ /* 0x000fca0000000000 */
[----:B------:R-:W0:Y:S01]  /*0e30*/  MUFU.SQRT R5, R14 ;  /* 0x0000000e00057308 */ /* 0x000e220000002000 */
[----:B-1----:R-:W-:-:S07]  /*0e40*/  FSETP.GT.AND P5, PT, R4, 8.50705917302346158658e+37, PT ;  /* 0x7e8000000400780b */ /* 0x002fce0003fa4000 */
[----:B------:R-:W1:Y:S01]  /*0e50*/  MUFU.RCP R7, R7 ;  /* 0x0000000700077308 */ /* 0x000e620000001000 */
[----:B--2---:R-:W-:Y:S01]  /*0e60*/  FMUL R35, R6, R35 ;  /* 0x0000002306237220 */ /* 0x004fe20000400000 */
[----:B------:R-:W-:Y:S02]  /*0e70*/  FSEL R6, R21, 1, P4 ;  /* 0x3f80000015067808 */ /* 0x000fe40002000000 */
[----:B------:R-:W-:-:S04]  /*0e80*/  FSETP.GEU.AND P4, PT, R4, 1.175494350822287508e-38, PT ;  /* 0x008000000400780b */ /* 0x000fc80003f8e000 */
[----:B------:R-:W2:Y:S01]  /*0e90*/  MUFU.SQRT R11, R11 ;  /* 0x0000000b000b7308 */ /* 0x000ea20000002000 */
[----:B------:R-:W-:Y:S01]  /*0ea0*/  @!P6 FMUL R6, R6, 16777216 ;  /* 0x4b8000000606e820 */ /* 0x000fe20000400000 */
[----:B0-----:R-:W-:Y:S01]  /*0eb0*/  FSETP.GT.AND P6, PT, R5, 8.50705917302346158658e+37, PT ;  /* 0x7e8000000500780b */ /* 0x001fe20003fc4000 */
[----:B------:R-:W-:Y:S02]  /*0ec0*/  @P5 FMUL R4, R4, 0.25 ;  /* 0x3e80000004045820 */ /* 0x000fe40000400000 */
[----:B-1----:R-:W-:Y:S01]  /*0ed0*/  FMUL R15, R7, R6 ;  /* 0x00000006070f7220 */ /* 0x002fe20000400000 */
[----:B------:R-:W-:-:S03]  /*0ee0*/  FSEL R7, R21, 1, P5 ;  /* 0x3f80000015077808 */ /* 0x000fc60002800000 */
[----:B------:R-:W-:Y:S01]  /*0ef0*/  @!P4 FMUL R4, R4, 16777216 ;  /* 0x4b8000000404c820 */ /* 0x000fe20000400000 */
[----:B------:R-:W-:Y:S01]  /*0f00*/  FSETP.GEU.AND P5, PT, R5, 1.175494350822287508e-38, PT ;  /* 0x008000000500780b */ /* 0x000fe20003fae000 */
[----:B------:R-:W-:Y:S01]  /*0f10*/  @!P4 FMUL R7, R7, 16777216 ;  /* 0x4b8000000707c820 */ /* 0x000fe20000400000 */
[----:B--2---:R-:W-:-:S03]  /*0f20*/  FSETP.GT.AND P4, PT, R11, 8.50705917302346158658e+37, PT ;  /* 0x7e8000000b00780b */ /* 0x004fc60003f84000 */
[----:B------:R-:W-:Y:S01]  /*0f30*/  @P6 FMUL R5, R5, 0.25 ;  /* 0x3e80000005056820 */ /* 0x000fe20000400000 */
[----:B------:R-:W-:Y:S02]  /*0f40*/  FSEL R12, R21, 1, P6 ;  /* 0x3f800000150c7808 */ /* 0x000fe40003000000 */
[----:B------:R-:W-:Y:S01]  /*0f50*/  FSETP.GEU.AND P6, PT, R11, 1.175494350822287508e-38, PT ;  /* 0x008000000b00780b */ /* 0x000fe20003fce000 */
[----:B------:R-:W-:Y:S02]  /*0f60*/  FMUL R28, R27, R28 ;  /* 0x0000001c1b1c7220 */ /* 0x000fe40000400000 */
[----:B------:R-:W0:Y:S02]  /*0f70*/  LDC.64 R26, c[0x0][0x298] ;  /* 0x0000a600ff1a7b82 */ /* 0x000e240000000a00 */
[----:B------:R-:W-:Y:S02]  /*0f80*/  @!P5 FMUL R5, R5, 16777216 ;  /* 0x4b8000000505d820 */ /* 0x000fe40000400000 */
[----:B------:R-:W-:-:S06]  /*0f90*/  @P4 FMUL R11, R11, 0.25 ;  /* 0x3e8000000b0b4820 */ /* 0x000fcc0000400000 */
[----:B------:R-:W-:Y:S01]  /*0fa0*/  @!P6 FMUL R11, R11, 16777216 ;  /* 0x4b8000000b0be820 */ /* 0x000fe20000400000 */
[----:B------:R1:W2:Y:S08]  /*0fb0*/  MUFU.RCP R14, R4 ;  /* 0x00000004000e7308 */ /* 0x0002b00000001000 */
[----:B------:R-:W3:Y:S01]  /*0fc0*/  MUFU.RCP R5, R5 ;  /* 0x0000000500057308 */ /* 0x000ee20000001000 */
[----:B-1----:R-:W-:-:S07]  /*0fd0*/  FSEL R4, R21, 1, P4 ;  /* 0x3f80000015047808 */ /* 0x002fce0002000000 */
[----:B------:R-:W1:Y:S01]  /*0fe0*/  MUFU.RCP R13, R11 ;  /* 0x0000000b000d7308 */ /* 0x000e620000001000 */
[----:B------:R-:W-:Y:S01]  /*0ff0*/  @!P5 FMUL R12, R12, 16777216 ;  /* 0x4b8000000c0cd820 */ /* 0x000fe20000400000 */
[----:B------:R-:W-:Y:S01]  /*1000*/  @!P6 FMUL R4, R4, 16777216 ;  /* 0x4b8000000404e820 */ /* 0x000fe20000400000 */
[----:B--2---:R-:W-:Y:S01]  /*1010*/  FMUL R14, R14, R7 ;  /* 0x000000070e0e7220 */ /* 0x004fe20000400000 */
[----:B------:R-:W-:Y:S01]  /*1020*/  CS2R R6, SRZ ;  /* 0x0000000000067805 */ /* 0x000fe2000001ff00 */
[----:B0-----:R-:W-:-:S04]  /*1030*/  IMAD.WIDE R26, R0, 0x4, R26 ;  /* 0x00000004001a7825 */ /* 0x001fc800078e021a */
[----:B---3--:R-:W-:Y:S01]  /*1040*/  FMUL R12, R5, R12 ;  /* 0x0000000c050c7220 */ /* 0x008fe20000400000 */
[----:B-1----:R-:W-:Y:S01]  /*1050*/  FMUL R13, R13, R4 ;  /* 0x000000040d0d7220 */ /* 0x002fe20000400000 */
[----:B------:R-:W-:-:S06]  /*1060*/  CS2R R4, SRZ ;  /* 0x0000000000047805 */ /* 0x000fcc000001ff00 */
[----:B------:R-:W2:Y:S01]  /*1070*/  @P2 LDG.E.EL.128 R4, desc[UR4][R26.64+-0x700] ;  /* 0xfff900041a042981 */ /* 0x000ea2000c2e1d00 */
[----:B------:R-:W-:Y:S01]  /*1080*/  FMUL R25, R24, R25 ;  /* 0x0000001918197220 */ /* 0x000fe20000400000 */
[----:B------:R-:W-:Y:S01]  /*1090*/  FMUL R24, R29, R44 ;  /* 0x0000002c1d187220 */ /* 0x000fe20000400000 */
[----:B------:R-:W-:Y:S01]  /*10a0*/  FMUL R41, R28, R41 ;  /* 0x000000291c297220 */ /* 0x000fe20000400000 */
[----:B------:R-:W-:Y:S02]  /*10b0*/  SEL R32, R32, RZ, P2 ;  /* 0x000000ff20207207 */ /* 0x000fe40001000000 */
[----:B------:R-:W-:Y:S01]  /*10c0*/  SEL R33, R33, RZ, P2 ;  /* 0x000000ff21217207 */ /* 0x000fe20001000000 */
[----:B------:R-:W-:Y:S01]  /*10d0*/  FMUL R42, R9, R42 ;  /* 0x0000002a092a7220 */ /* 0x000fe20000400000 */
[----:B------:R-:W-:Y:S01]  /*10e0*/  FMUL R43, R10, R43 ;  /* 0x0000002b0a2b7220 */ /* 0x000fe20000400000 */
[----:B------:R-:W-:Y:S01]  /*10f0*/  FADD R17, R17, -R32 ;  /* 0x8000002011117221 */ /* 0x000fe20000000000 */
[----:B------:R-:W-:Y:S01]  /*1100*/  FMUL R39, R8, R39 ;  /* 0x0000002708277220 */ /* 0x000fe20000400000 */
[----:B------:R-:W-:Y:S01]  /*1110*/  FADD R18, R18, -R33 ;  /* 0x8000002112127221 */ /* 0x000fe20000000000 */
[----:B------:R-:W-:Y:S01]  /*1120*/  FMUL R32, R12, R3 ;  /* 0x000000030c207220 */ /* 0x000fe20000400000 */
[----:B------:R-:W-:Y:S01]  /*1130*/  CS2R R8, SRZ ;  /* 0x0000000000087805 */ /* 0x000fe2000001ff00 */
[----:B------:R-:W-:Y:S01]  /*1140*/  FMUL R33, R15, R38 ;  /* 0x000000260f217220 */ /* 0x000fe20000400000 */
[----:B------:R-:W-:Y:S01]  /*1150*/  FMUL R34, R14, R37 ;  /* 0x000000250e227220 */ /* 0x000fe20000400000 */
[----:B------:R-:W-:Y:S01]  /*1160*/  FMUL R3, R13, R36 ;  /* 0x000000240d037220 */ /* 0x000fe20000400000 */
[----:B------:R-:W-:-:S02]  /*1170*/  CS2R R12, SRZ ;  /* 0x00000000000c7805 */ /* 0x000fc4000001ff00 */
[----:B------:R-:W-:Y:S02]  /*1180*/  CS2R R14, SRZ ;  /* 0x00000000000e7805 */ /* 0x000fe4000001ff00 */
[----:B--2---:R-:W-:-:S05]  /*1190*/  SEL R4, R4, RZ, P2 ;  /* 0x000000ff04047207 */ /* 0x004fca0001000000 */
[----:B------:R-:W-:-:S04]  /*11a0*/  FADD R11, R4, 9.9999997473787516356e-06 ;  /* 0x3727c5ac040b7421 */ /* 0x000fc80000000000 */
[----:B------:R-:W0:Y:S01]  /*11b0*/  MUFU.SQRT R30, R11 ;  /* 0x0000000b001e7308 */ /* 0x000e220000002000 */
[----:B------:R-:W-:-:S05]  /*11c0*/  SEL R5, R5, RZ, P2 ;  /* 0x000000ff05057207 */ /* 0x000fca0001000000 */
[----:B------:R-:W-:-:S04]  /*11d0*/  FADD R5, R5, 9.9999997473787516356e-06 ;  /* 0x3727c5ac05057421 */ /* 0x000fc80000000000 */
[----:B------:R-:W1:Y:S01]  /*11e0*/  MUFU.SQRT R4, R5 ;  /* 0x0000000500047308 */ /* 0x000e620000002000 */
[C---:B0-----:R-:W-:Y:S02]  /*11f0*/  FSETP.GT.AND P4, PT, R30.reuse, 8.50705917302346158658e+37, PT ;  /* 0x7e8000001e00780b */ /* 0x041fe40003f84000 */
[----:B------:R-:W-:Y:S02]  /*1200*/  FSETP.GEU.AND P5, PT, R30, 1.175494350822287508e-38, PT ;  /* 0x008000001e00780b */ /* 0x000fe40003fae000 */
[----:B------:R-:W-:Y:S02]  /*1210*/  SEL R6, R6, RZ, P2 ;  /* 0x000000ff06067207 */ /* 0x000fe40001000000 */
[----:B------:R-:W-:-:S03]  /*1220*/  FSEL R27, R21, 1, P4 ;  /* 0x3f800000151b7808 */ /* 0x000fc60002000000 */
[----:B------:R-:W-:-:S04]  /*1230*/  FADD R6, R6, 9.9999997473787516356e-06 ;  /* 0x3727c5ac06067421 */ /* 0x000fc80000000000 */
[----:B------:R-:W-:Y:S01]  /*1240*/  @P4 FMUL R30, R30, 0.25 ;  /* 0x3e8000001e1e4820 */ /* 0x000fe20000400000 */
[----:B-1----:R-:W-:Y:S01]  /*1250*/  FSETP.GT.AND P4, PT, R4, 8.50705917302346158658e+37, PT ;  /* 0x7e8000000400780b */ /* 0x002fe20003f84000 */
[----:B------:R-:W0:Y:S02]  /*1260*/  MUFU.SQRT R11, R6 ;  /* 0x00000006000b7308 */ /* 0x000e240000002000 */
[----:B------:R-:W-:Y:S01]  /*1270*/  @!P5 FMUL R30, R30, 16777216 ;  /* 0x4b8000001e1ed820 */ /* 0x000fe20000400000 */
[----:B------:R-:W-:Y:S01]  /*1280*/  @!P5 FMUL R27, R27, 16777216 ;  /* 0x4b8000001b1bd820 */ /* 0x000fe20000400000 */
[----:B------:R-:W-:-:S04]  /*1290*/  FSETP.GEU.AND P5, PT, R4, 1.175494350822287508e-38, PT ;  /* 0x008000000400780b */ /* 0x000fc80003fae000 */
[----:B------:R-:W1:Y:S01]  /*12a0*/  MUFU.RCP R22, R30 ;  /* 0x0000001e00167308 */ /* 0x000e620000001000 */
[----:B------:R-:W-:-:S03]  /*12b0*/  FSEL R26, R21, 1, P4 ;  /* 0x3f800000151a7808 */ /* 0x000fc60002000000 */
[----:B------:R-:W-:Y:S01]  /*12c0*/  @P4 FMUL R4, R4, 0.25 ;  /* 0x3e80000004044820 */ /* 0x000fe20000400000 */
[----:B0-----:R-:W-:-:S04]  /*12d0*/  FSETP.GT.AND P4, PT, R11, 8.50705917302346158658e+37, PT ;  /* 0x7e8000000b00780b */ /* 0x001fc80003f84000 */
[----:B------:R-:W-:Y:S01]  /*12e0*/  @!P5 FMUL R4, R4, 16777216 ;  /* 0x4b8000000404d820 */ /* 0x000fe20000400000 */
[----:B------:R-:W-:Y:S01]  /*12f0*/  @!P5 FMUL R26, R26, 16777216 ;  /* 0x4b8000001a1ad820 */ /* 0x000fe20000400000 */
[C---:B------:R-:W-:Y:S01]  /*1300*/  FSETP.GEU.AND P5, PT, R11.reuse, 1.175494350822287508e-38, PT ;  /* 0x008000000b00780b */ /* 0x040fe20003fae000 */
[----:B-1----:R-:W-:Y:S02]  /*1310*/  FMUL R22, R22, R27 ;  /* 0x0000001b16167220 */ /* 0x002fe40000400000 */
[----:B------:R-:W0:Y:S04]  /*1320*/  MUFU.RCP R27, R4 ;  /* 0x00000004001b7308 */ /* 0x000e280000001000 */
[----:B------:R-:W-:-:S06]  /*1330*/  @P4 FMUL R11, R11, 0.25 ;  /* 0x3e8000000b0b4820 */ /* 0x000fcc0000400000 */
[----:B------:R-:W-:Y:S01]  /*1340*/  @!P5 FMUL R11, R11, 16777216 ;  /* 0x4b8000000b0bd820 */ /* 0x000fe20000400000 */
[----:B------:R-:W-:Y:S01]  /*1350*/  FSEL R5, R21, 1, P4 ;  /* 0x3f80000015057808 */ /* 0x000fe20002000000 */
[----:B0-----:R-:W-:Y:S02]  /*1360*/  FMUL R27, R27, R26 ;  /* 0x0000001a1b1b7220 */ /* 0x001fe40000400000 */
[----:B------:R-:W0:Y:S02]  /*1370*/  MUFU.RCP R26, R11 ;  /* 0x0000000b001a7308 */ /* 0x000e240000001000 */
[----:B------:R-:W-:-:S04]  /*1380*/  @!P5 FMUL R5, R5, 16777216 ;  /* 0x4b8000000505d820 */ /* 0x000fc80000400000 */
[----:B0-----:R-:W-:Y:S02]  /*1390*/  FMUL R26, R26, R5 ;  /* 0x000000051a1a7220 */ /* 0x001fe40000400000 */
[----:B------:R-:W0:Y:S01]  /*13a0*/  LDC.64 R4, c[0x0][0x278] ;  /* 0x00009e00ff047b82 */ /* 0x000e220000000a00 */
[----:B------:R-:W-:Y:S01]  /*13b0*/  CS2R R10, SRZ ;  /* 0x00000000000a7805 */ /* 0x000fe2000001ff00 */
[----:B0-----:R-:W-:-:S06]  /*13c0*/  IMAD.WIDE R28, R0, 0x4, R4 ;  /* 0x00000004001c7825 */ /* 0x001fcc00078e0204 */
[----:B------:R-:W0:Y:S01]  /*13d0*/  LDC.64 R4, c[0x0][0x280] ;  /* 0x0000a000ff047b82 */ /* 0x000e220000000a00 */
[----:B------:R-:W2:Y:S01]  /*13e0*/  @!P3 LDG.E.EL.128 R8, desc[UR4][R28.64+-0x500] ;  /* 0xfffb00041c08b981 */ /* 0x000ea2000c2e1d00 */
[----:B0-----:R-:W-:-:S05]  /*13f0*/  IMAD.WIDE R30, R0, 0x4, R4 ;  /* 0x00000004001e7825 */ /* 0x001fca00078e0204 */
[----:B------:R-:W3:Y:S01]  /*1400*/  @!P3 LDG.E.EL.128 R12, desc[UR4][R30.64+-0x500] ;  /* 0xfffb00041e0cb981 */ /* 0x000ee2000c2e1d00 */
[----:B--2---:R-:W-:Y:S02]  /*1410*/  SEL R4, R11, RZ, !P3 ;  /* 0x000000ff0b047207 */ /* 0x004fe40005800000 */
[----:B------:R-:W-:Y:S02]  /*1420*/  SEL R11, R10, RZ, !P3 ;  /* 0x000000ff0a0b7207 */ /* 0x000fe40005800000 */
[----:B---3--:R-:W-:Y:S02]  /*1430*/  SEL R15, R15, RZ, !P3 ;  /* 0x000000ff0f0f7207 */ /* 0x008fe40005800000 */
[----:B------:R-:W-:-:S03]  /*1440*/  SEL R14, R14, RZ, !P3 ;  /* 0x000000ff0e0e7207 */ /* 0x000fc60005800000 */
[----:B------:R-:W-:Y:S02]  /*1450*/  FFMA R3, R4, R3, R15 ;  /* 0x0000000304037223 */ /* 0x000fe4000000000f */
[----:B------:R-:W-:Y:S01]  /*1460*/  FFMA R32, R11, R32, R14 ;  /* 0x000000200b207223 */ /* 0x000fe2000000000e */
[----:B------:R-:W0:Y:S08]  /*1470*/  LDC.64 R4, c[0x0][0x250] ;  /* 0x00009400ff047b82 */ /* 0x000e300000000a00 */
[----:B------:R-:W1:Y:S01]  /*1480*/  LDC.64 R14, c[0x0][0x258] ;  /* 0x00009600ff0e7b82 */ /* 0x000e620000000a00 */
[----:B------:R-:W-:-:S02]  /*1490*/  SEL R8, R8, RZ, !P3 ;  /* 0x000000ff08087207 */ /* 0x000fc40005800000 */
[----:B------:R-:W-:Y:S02]  /*14a0*/  SEL R9, R9, RZ, !P3 ;  /* 0x000000ff09097207 */ /* 0x000fe40005800000 */
[----:B------:R-:W-:Y:S02]  /*14b0*/  SEL R6, R13, RZ, !P3 ;  /* 0x000000ff0d067207 */ /* 0x000fe40005800000 */
[----:B------:R-:W-:Y:S02]  /*14c0*/  SEL R11, R12, RZ, !P3 ;  /* 0x000000ff0c0b7207 */ /* 0x000fe40005800000 */
[----:B------:R-:W-:Y:S01]  /*14d0*/  CS2R R12, SRZ ;  /* 0x00000000000c7805 */ /* 0x000fe2000001ff00 */
[----:B------:R-:W-:Y:S02]  /*14e0*/  FFMA R34, R9, R34, R6 ;  /* 0x0000002209227223 */ /* 0x000fe40000000006 */
[----:B------:R-:W-:Y:S01]  /*14f0*/  FFMA R33, R8, R33, R11 ;  /* 0x0000002108217223 */ /* 0x000fe2000000000b */
[----:B------:R-:W-:-:S02]  /*1500*/  CS2R R8, SRZ ;  /* 0x0000000000087805 */ /* 0x000fc4000001ff00 */
[----:B------:R-:W-:Y:S01]  /*1510*/  CS2R R10, SRZ ;  /* 0x00000000000a7805 */ /* 0x000fe2000001ff00 */
[----:B0-----:R-:W-:-:S05]  /*1520*/  IMAD.WIDE R30, R0, 0x4, R4 ;  /* 0x00000004001e7825 */ /* 0x001fca00078e0204 */
[----:B------:R-:W2:Y:S01]  /*1530*/  @!P1 LDG.E.EL.128 R8, desc[UR4][R30.64+-0x300] ;  /* 0xfffd00041e089981 */ /* 0x000ea2000c2e1d00 */
[----:B-1----:R-:W-:Y:S01]  /*1540*/  IMAD.WIDE R28, R0, 0x4, R14 ;  /* 0x00000004001c7825 */ /* 0x002fe200078e020e */
[----:B------:R-:W-:-:S06]  /*1550*/  CS2R R14, SRZ ;  /* 0x00000000000e7805 */ /* 0x000fcc000001ff00 */
[----:B------:R-:W3:Y:S01]  /*1560*/  @!P1 LDG.E.EL.128 R12, desc[UR4][R28.64+-0x300] ;  /* 0xfffd00041c0c9981 */ /* 0x000ee2000c2e1d00 */
[----:B------:R-:W-:Y:S01]  /*1570*/  FMUL R35, R35, R40 ;  /* 0x0000002823237220 */ /* 0x000fe20000400000 */
[----:B--2---:R-:W-:Y:S02]  /*1580*/  SEL R4, R11, RZ, !P1 ;  /* 0x000000ff0b047207 */ /* 0x004fe40004800000 */
[----:B---3--:R-:W-:Y:S02]  /*1590*/  SEL R15, R15, RZ, !P1 ;  /* 0x000000ff0f0f7207 */ /* 0x008fe40004800000 */
[----:B------:R-:W-:-:S03]  /*15a0*/  SEL R11, R14, RZ, !P1 ;  /* 0x000000ff0e0b7207 */ /* 0x000fc60004800000 */
[----:B------:R-:W-:Y:S02]  /*15b0*/  FFMA R35, R4, R35, R15 ;  /* 0x0000002304237223 */ /* 0x000fe4000000000f */
[----:B------:R-:W0:Y:S08]  /*15c0*/  LDC.64 R4, c[0x0][0x228] ;  /* 0x00008a00ff047b82 */ /* 0x000e300000000a00 */
[----:B------:R-:W1:Y:S01]  /*15d0*/  LDC.64 R14, c[0x0][0x230] ;  /* 0x00008c00ff0e7b82 */ /* 0x000e620000000a00 */
[----:B------:R-:W-:-:S02]  /*15e0*/  SEL R6, R9, RZ, !P1 ;  /* 0x000000ff09067207 */ /* 0x000fc40004800000 */
[----:B------:R-:W-:Y:S02]  /*15f0*/  SEL R10, R10, RZ, !P1 ;  /* 0x000000ff0a0a7207 */ /* 0x000fe40004800000 */
[----:B------:R-:W-:Y:S02]  /*1600*/  SEL R8, R8, RZ, !P1 ;  /* 0x000000ff08087207 */ /* 0x000fe40004800000 */
[----:B------:R-:W-:Y:S02]  /*1610*/  SEL R13, R13, RZ, !P1 ;  /* 0x000000ff0d0d7207 */ /* 0x000fe40004800000 */
[----:B------:R-:W-:Y:S01]  /*1620*/  SEL R9, R12, RZ, !P1 ;  /* 0x000000ff0c097207 */ /* 0x000fe20004800000 */
[----:B------:R-:W-:Y:S01]  /*1630*/  FFMA R39, R10, R39, R11 ;  /* 0x000000270a277223 */ /* 0x000fe2000000000b */
[----:B------:R-:W-:Y:S01]  /*1640*/  CS2R R10, SRZ ;  /* 0x00000000000a7805 */ /* 0x000fe2000001ff00 */
[----:B------:R-:W-:Y:S01]  /*1650*/  FFMA R41, R6, R41, R13 ;  /* 0x0000002906297223 */ /* 0x000fe2000000000d */
[----:B------:R-:W-:Y:S01]  /*1660*/  CS2R R12, SRZ ;  /* 0x00000000000c7805 */ /* 0x000fe2000001ff00 */
[----:B------:R-:W-:Y:S01]  /*1670*/  FFMA R43, R8, R43, R9 ;  /* 0x0000002b082b7223 */ /* 0x000fe20000000009 */
[----:B0-----:R-:W-:Y:S01]  /*1680*/  IMAD.WIDE R28, R0, 0x4, R4 ;  /* 0x00000004001c7825 */ /* 0x001fe200078e0204 */
[----:B------:R-:W-:-:S06]  /*1690*/  CS2R R8, SRZ ;  /* 0x0000000000087805 */ /* 0x000fcc000001ff00 */
[----:B------:R-:W2:Y:S01]  /*16a0*/  @!P0 LDG.E.EL.128 R8, desc[UR4][R28.64] ;  /* 0x000000041c088981 */ /* 0x000ea2000c2e1d00 */
[----:B-1----:R-:W-:Y:S01]  /*16b0*/  IMAD.WIDE R4, R0, 0x4, R14 ;  /* 0x0000000400047825 */ /* 0x002fe200078e020e */
[----:B------:R-:W-:-:S06]  /*16c0*/  CS2R R14, SRZ ;  /* 0x00000000000e7805 */ /* 0x000fcc000001ff00 */
[----:B------:R0:W3:Y:S01]  /*16d0*/  @!P0 LDG.E.EL.128 R12, desc[UR4][R4.64] ;  /* 0x00000004040c8981 */ /* 0x0000e2000c2e1d00 */
[----:B------:R-:W-:-:S05]  /*16e0*/  SEL R7, R7, RZ, P2 ;  /* 0x000000ff07077207 */ /* 0x000fca0001000000 */
[----:B------:R-:W-:Y:S02]  /*16f0*/  FADD R30, R7, 9.9999997473787516356e-06 ;  /* 0x3727c5ac071e7421 */ /* 0x000fe40000000000 */
[----:B------:R-:W1:Y:S02]  /*1700*/  LDC.64 R6, c[0x0][0x2a0] ;  /* 0x0000a800ff067b82 */ /* 0x000e640000000a00 */
[----:B------:R-:W4:Y:S02]  /*1710*/  MUFU.SQRT R31, R30 ;  /* 0x0000001e001f7308 */ /* 0x000f240000002000 */
[C---:B----4-:R-:W-:Y:S02]  /*1720*/  FSETP.GT.AND P4, PT, R31.reuse, 8.50705917302346158658e+37, PT ;  /* 0x7e8000001f00780b */ /* 0x050fe40003f84000 */
[----:B------:R-:W-:-:S11]  /*1730*/  FSETP.GEU.AND P5, PT, R31, 1.175494350822287508e-38, PT ;  /* 0x008000001f00780b */ /* 0x000fd60003fae000 */
[----:B------:R-:W-:-:S04]  /*1740*/  @P4 FMUL R31, R31, 0.25 ;  /* 0x3e8000001f1f4820 */ /* 0x000fc80000400000 */
[----:B------:R-:W-:Y:S01]  /*1750*/  @!P5 FMUL R31, R31, 16777216 ;  /* 0x4b8000001f1fd820 */ /* 0x000fe20000400000 */
[----:B0-----:R-:W-:-:S05]  /*1760*/  FSEL R4, R21, 1, P4 ;  /* 0x3f80000015047808 */ /* 0x001fca0002000000 */
[----:B------:R-:W-:Y:S01]  /*1770*/  @!P5 FMUL R4, R4, 16777216 ;  /* 0x4b8000000404d820 */ /* 0x000fe20000400000 */
[----:B-1----:R-:W-:Y:S01]  /*1780*/  IMAD.WIDE R36, R0, 0x4, R6 ;  /* 0x0000000400247825 */ /* 0x002fe200078e0206 */
[----:B------:R-:W-:Y:S02]  /*1790*/  CS2R R6, SRZ ;  /* 0x0000000000067805 */ /* 0x000fe4000001ff00 */
[----:B--2---:R-:W-:Y:S02]  /*17a0*/  SEL R29, R11, RZ, !P0 ;  /* 0x000000ff0b1d7207 */ /* 0x004fe40004000000 */
[----:B---3--:R-:W-:-:S05]  /*17b0*/  SEL R28, R15, RZ, !P0 ;  /* 0x000000ff0f1c7207 */ /* 0x008fca0004000000 */
[----:B------:R-:W-:Y:S02]  /*17c0*/  FFMA R42, R29, R42, R28 ;  /* 0x0000002a1d2a7223 */ /* 0x000fe4000000001c */
[----:B------:R-:W0:Y:S01]  /*17d0*/  LDC.64 R28, c[0x0][0x2a8] ;  /* 0x0000aa00ff1c7b82 */ /* 0x000e220000000a00 */
[----:B------:R1:W2:Y:S02]  /*17e0*/  MUFU.RCP R11, R31 ;  /* 0x0000001f000b7308 */ /* 0x0002a40000001000 */
[----:B-1----:R-:W-:Y:S01]  /*17f0*/  CS2R R30, SRZ ;  /* 0x00000000001e7805 */ /* 0x002fe2000001ff00 */
[----:B--2---:R-:W-:Y:S01]  /*1800*/  FMUL R11, R11, R4 ;  /* 0x000000040b0b7220 */ /* 0x004fe20000400000 */
[----:B------:R-:W-:-:S03]  /*1810*/  CS2R R4, SRZ ;  /* 0x0000000000047805 */ /* 0x000fc6000001ff00 */
[----:B------:R-:W-:-:S03]  /*1820*/  FMUL R11, R11, R20 ;  /* 0x000000140b0b7220 */ /* 0x000fc60000400000 */
[----:B------:R-:W2:Y:S01]  /*1830*/  @P2 LDG.E.EL.128 R4, desc[UR4][R36.64+-0x700] ;  /* 0xfff9000424042981 */ /* 0x000ea2000c2e1d00 */
[----:B0-----:R-:W-:Y:S01]  /*1840*/  IMAD.WIDE R20, R0, 0x4, R28 ;  /* 0x0000000400147825 */ /* 0x001fe200078e021c */
[----:B------:R-:W-:-:S06]  /*1850*/  CS2R R28, SRZ ;  /* 0x00000000001c7805 */ /* 0x000fcc000001ff00 */
[----:B------:R-:W3:Y:S01]  /*1860*/  @P2 LDG.E.EL.128 R28, desc[UR4][R20.64+-0x700] ;  /* 0xfff90004141c2981 */ /* 0x000ee2000c2e1d00 */
[----:B------:R-:W-:Y:S01]  /*1870*/  SEL R15, R10, RZ, !P0 ;  /* 0x000000ff0a0f7207 */ /* 0x000fe20004000000 */
[----:B------:R-:W-:Y:S01]  /*1880*/  FMUL R16, R23, R16 ;  /* 0x0000001017107220 */ /* 0x000fe20000400000 */
[----:B------:R-:W-:Y:S02]  /*1890*/  SEL R14, R14, RZ, !P0 ;  /* 0x000000ff0e0e7207 */ /* 0x000fe40004000000 */
[----:B------:R-:W-:Y:S02]  /*18a0*/  SEL R9, R9, RZ, !P0 ;  /* 0x000000ff09097207 */ /* 0x000fe40004000000 */
[----:B------:R-:W-:Y:S01]  /*18b0*/  SEL R10, R13, RZ, !P0 ;  /* 0x000000ff0d0a7207 */ /* 0x000fe20004000000 */
[----:B------:R-:W-:Y:S01]  /*18c0*/  FFMA R16, R15, R16, R14 ;  /* 0x000000100f107223 */ /* 0x000fe2000000000e */
[----:B------:R-:W-:Y:S01]  /*18d0*/  FMUL R17, R22, R17 ;  /* 0x0000001116117220 */ /* 0x000fe20000400000 */
[----:B------:R-:W-:-:S02]  /*18e0*/  FMUL R18, R27, R18 ;  /* 0x000000121b127220 */ /* 0x000fc40000400000 */
[----:B------:R-:W-:Y:S01]  /*18f0*/  FFMA R24, R9, R24, R10 ;  /* 0x0000001809187223 */ /* 0x000fe2000000000a */
[----:B------:R-:W-:Y:S01]  /*1900*/  FMUL R19, R26, R19 ;  /* 0x000000131a137220 */ /* 0x000fe20000400000 */
[----:B------:R-:W-:Y:S02]  /*1910*/  SEL R0, R8, RZ, !P0 ;  /* 0x000000ff08007207 */ /* 0x000fe40004000000 */
[----:B------:R-:W-:Y:S01]  /*1920*/  FSETP.GEU.AND P4, PT, R33, RZ, PT ;  /* 0x000000ff2100720b */ /* 0x000fe20003f8e000 */
[----:B------:R-:W0:Y:S01]  /*1930*/  LDC.64 R8, c[0x0][0x2b0] ;  /* 0x0000ac00ff087b82 */ /* 0x000e220000000a00 */
[----:B------:R-:W-:-:S05]  /*1940*/  SEL R13, R12, RZ, !P0 ;  /* 0x000000ff0c0d7207 */ /* 0x000fca0004000000 */
[----:B------:R-:W-:Y:S01]  /*1950*/  FFMA R0, R0, R25, R13 ;  /* 0x0000001900007223 */ /* 0x000fe2000000000d */
[----:B0-----:R-:W-:Y:S01]  /*1960*/  IMAD.WIDE R8, R2, 0x4, R8 ;  /* 0x0000000402087825 */ /* 0x001fe200078e0208 */
[----:B--2---:R-:W-:Y:S02]  /*1970*/  SEL R15, R4, RZ, P2 ;  /* 0x000000ff040f7207 */ /* 0x004fe40001000000 */
[----:B------:R-:W-:Y:S02]  /*1980*/  SEL R10, R5, RZ, P2 ;  /* 0x000000ff050a7207 */ /* 0x000fe40001000000 */
[----:B---3--:R-:W-:Y:S02]  /*1990*/  SEL R28, R28, RZ, P2 ;  /* 0x000000ff1c1c7207 */ /* 0x008fe40001000000 */
[----:B------:R-:W-:Y:S02]  /*19a0*/  SEL R29, R29, RZ, P2 ;  /* 0x000000ff1d1d7207 */ /* 0x000fe40001000000 */
[----:B------:R-:W-:Y:S01]  /*19b0*/  SEL R5, R6, RZ, P2 ;  /* 0x000000ff06057207 */ /* 0x000fe20001000000 */
[----:B------:R-:W-:Y:S01]  /*19c0*/  FFMA R17, R15, R17, R28 ;  /* 0x000000110f117223 */ /* 0x000fe2000000001c */
[----:B------:R-:W-:Y:S01]  /*19d0*/  SEL R30, R30, RZ, P2 ;  /* 0x000000ff1e1e7207 */ /* 0x000fe20001000000 */
[----:B------:R-:W-:Y:S01]  /*19e0*/  FFMA R18, R10, R18, R29 ;  /* 0x000000120a127223 */ /* 0x000fe2000000001d */
[----:B------:R-:W-:-:S02]  /*19f0*/  SEL R7, R7, RZ, P2 ;  /* 0x000000ff07077207 */ /* 0x000fc40001000000 */
[----:B------:R-:W-:Y:S01]  /*1a00*/  SEL R4, R31, RZ, P2 ;  /* 0x000000ff1f047207 */ /* 0x000fe20001000000 */
[----:B------:R-:W-:Y:S01]  /*1a10*/  FFMA R19, R5, R19, R30 ;  /* 0x0000001305137223 */ /* 0x000fe2000000001e */
[----:B------:R-:W-:Y:S02]  /*1a20*/  FSETP.GEU.AND P5, PT, R17, RZ, PT ;  /* 0x000000ff1100720b */ /* 0x000fe40003fae000 */
[----:B------:R-:W-:Y:S01]  /*1a30*/  FSETP.GEU.AND P6, PT, R18, RZ, PT ;  /* 0x000000ff1200720b */ /* 0x000fe20003fce000 */
[----:B------:R-:W-:Y:S01]  /*1a40*/  FFMA R11, R7, R11, R4 ;  /* 0x0000000b070b7223 */ /* 0x000fe20000000004 */
[----:B------:R-:W-:Y:S02]  /*1a50*/  FSEL R17, R17, RZ, P5 ;  /* 0x000000ff11117208 */ /* 0x000fe40002800000 */
[----:B------:R-:W-:Y:S02]  /*1a60*/  FSEL R4, R33, RZ, P4 ;  /* 0x000000ff21047208 */ /* 0x000fe40002000000 */
[----:B------:R-:W-:-:S02]  /*1a70*/  FSETP.GEU.AND P5, PT, R34, RZ, PT ;  /* 0x000000ff2200720b */ /* 0x000fc40003fae000 */
[----:B------:R-:W-:Y:S02]  /*1a80*/  FSETP.GEU.AND P4, PT, R19, RZ, PT ;  /* 0x000000ff1300720b */ /* 0x000fe40003f8e000 */
[----:B------:R-:W-:Y:S02]  /*1a90*/  FSEL R18, R18, RZ, P6 ;  /* 0x000000ff12127208 */ /* 0x000fe40003000000 */
[----:B------:R-:W-:Y:S02]  /*1aa0*/  FSETP.GEU.AND P6, PT, R11, RZ, PT ;  /* 0x000000ff0b00720b */ /* 0x000fe40003fce000 */
[----:B------:R-:W-:Y:S02]  /*1ab0*/  FSEL R5, R34, RZ, P5 ;  /* 0x000000ff22057208 */ /* 0x000fe40002800000 */
[----:B------:R-:W-:Y:S02]  /*1ac0*/  FSEL R19, R19, RZ, P4 ;  /* 0x000000ff13137208 */ /* 0x000fe40002000000 */
[----:B------:R-:W-:-:S02]  /*1ad0*/  FSETP.GEU.AND P5, PT, R32, RZ, PT ;  /* 0x000000ff2000720b */ /* 0x000fc40003fae000 */
[----:B------:R-:W-:Y:S02]  /*1ae0*/  FSETP.GEU.AND P4, PT, R3, RZ, PT ;  /* 0x000000ff0300720b */ /* 0x000fe40003f8e000 */
[----:B------:R-:W-:Y:S02]  /*1af0*/  FSEL R11, R11, RZ, P6 ;  /* 0x000000ff0b0b7208 */ /* 0x000fe40003000000 */
[----:B------:R-:W-:Y:S02]  /*1b00*/  FSEL R6, R32, RZ, P5 ;  /* 0x000000ff20067208 */ /* 0x000fe40002800000 */
[----:B------:R-:W-:Y:S02]  /*1b10*/  FSEL R7, R3, RZ, P4 ;  /* 0x000000ff03077208 */ /* 0x000fe40002000000 */
[----:B------:R-:W-:Y:S02]  /*1b20*/  @P3 FSEL R4, R17, RZ, P2 ;  /* 0x000000ff11043208 */ /* 0x000fe40001000000 */
[----:B------:R-:W-:-:S02]  /*1b30*/  @P3 FSEL R5, R18, RZ, P2 ;  /* 0x000000ff12053208 */ /* 0x000fc40001000000 */
[----:B------:R-:W-:Y:S02]  /*1b40*/  @P3 FSEL R6, R19, RZ, P2 ;  /* 0x000000ff13063208 */ /* 0x000fe40001000000 */
[----:B------:R-:W-:Y:S02]  /*1b50*/  @P3 FSEL R7, R11, RZ, P2 ;  /* 0x000000ff0b073208 */ /* 0x000fe40001000000 */
[----:B------:R-:W-:Y:S02]  /*1b60*/  FSETP.GEU.AND P2, PT, R43, RZ, PT ;  /* 0x000000ff2b00720b */ /* 0x000fe40003f4e000 */
[----:B------:R-:W-:Y:S02]  /*1b70*/  FSETP.GEU.AND P3, PT, R41, RZ, PT ;  /* 0x000000ff2900720b */ /* 0x000fe40003f6e000 */
[----:B------:R-:W-:Y:S02]  /*1b80*/  FSETP.GEU.AND P4, PT, R39, RZ, PT ;  /* 0x000000ff2700720b */ /* 0x000fe40003f8e000 */
[----:B------:R-:W-:-:S02]  /*1b90*/  FSETP.GEU.AND P5, PT, R35, RZ, PT ;  /* 0x000000ff2300720b */ /* 0x000fc40003fae000 */
[----:B------:R-:W-:Y:S02]  /*1ba0*/  @!P1 FSEL R4, R43, RZ, P2 ;  /* 0x000000ff2b049208 */ /* 0x000fe40001000000 */
[----:B------:R-:W-:Y:S02]  /*1bb0*/  @!P1 FSEL R5, R41, RZ, P3 ;  /* 0x000000ff29059208 */ /* 0x000fe40001800000 */
[----:B------:R-:W-:Y:S02]  /*1bc0*/  @!P1 FSEL R6, R39, RZ, P4 ;  /* 0x000000ff27069208 */ /* 0x000fe40002000000 */
[----:B------:R-:W-:Y:S02]  /*1bd0*/  @!P1 FSEL R7, R35, RZ, P5 ;  /* 0x000000ff23079208 */ /* 0x000fe40002800000 */
[----:B------:R-:W-:Y:S02]  /*1be0*/  FSETP.GEU.AND P1, PT, R0, RZ, PT ;  /* 0x000000ff0000720b */ /* 0x000fe40003f2e000 */
[----:B------:R-:W-:-:S02]  /*1bf0*/  FSETP.GEU.AND P2, PT, R24, RZ, PT ;  /* 0x000000ff1800720b */ /* 0x000fc40003f4e000 */
[----:B------:R-:W-:Y:S02]  /*1c00*/  FSETP.GEU.AND P3, PT, R16, RZ, PT ;  /* 0x000000ff1000720b */ /* 0x000fe40003f6e000 */
[----:B------:R-:W-:Y:S02]  /*1c10*/  FSETP.GEU.AND P4, PT, R42, RZ, PT ;  /* 0x000000ff2a00720b */ /* 0x000fe40003f8e000 */
[----:B------:R-:W-:Y:S02]  /*1c20*/  @!P0 FSEL R4, R0, RZ, P1 ;  /* 0x000000ff00048208 */ /* 0x000fe40000800000 */
[----:B------:R-:W-:Y:S02]  /*1c30*/  @!P0 FSEL R5, R24, RZ, P2 ;  /* 0x000000ff18058208 */ /* 0x000fe40001000000 */
[----:B------:R-:W-:Y:S02]  /*1c40*/  @!P0 FSEL R6, R16, RZ, P3 ;  /* 0x000000ff10068208 */ /* 0x000fe40001800000 */
[----:B------:R-:W-:-:S05]  /*1c50*/  @!P0 FSEL R7, R42, RZ, P4 ;  /* 0x000000ff2a078208 */ /* 0x000fca0002000000 */
[----:B------:R-:W-:Y:S01]  /*1c60*/  STG.E.128 desc[UR4][R8.64], R4 ;  /* 0x0000000408007986 */ /* 0x000fe2000c101d04 */
[----:B------:R-:W-:Y:S05]  /*1c70*/  EXIT ;  /* 0x000000000000794d */ /* 0x000fea0003800000 */
.L_x_0:
[----:B------:R-:W-:-:S00]  /*1c80*/  BRA `(.L_x_0) ;  /* 0xfffffffc00fc7947 */ /* 0x000fc0000383ffff */
[----:B------:R-:W-:-:S00]  /*1c90*/  NOP ;  /* 0x0000000000007918 */ /* 0x000fc00000000000 */
        /* <DEDUP_REMOVED lines=14> */
.L_x_1:


//--------------------- .nv.global.init           --------------------------
	.section	.nv.global.init,"aw",@progbits
.nv.global.init:
	.type		_$_str,@object
	.size		_$_str,(_$_str_$_2 - _$_str)
_$_str:
        /*0000*/ 	.byte	0x5f, 0x5f, 0x43, 0x55, 0x44, 0x41, 0x5f, 0x46, 0x54, 0x5a, 0x00
	.type		_$_str_$_2,@object
	.size		_$_str_$_2,(.L_1 - _$_str_$_2)
_$_str_$_2:
        /*000b*/ 	.byte	0x5f, 0x5f, 0x43, 0x55, 0x44, 0x41, 0x5f, 0x50, 0x52, 0x45, 0x43, 0x5f, 0x53, 0x51, 0x52, 0x54
        /*001b*/ 	.byte	0x00
.L_1:


//--------------------- .nv.constant0.triton_poi_fused_cat_48 --------------------------
	.section	.nv.constant0.triton_poi_fused_cat_48,"a",@progbits
	.sectionflags	@""
	.align	4
.nv.constant0.triton_poi_fused_cat_48:
	.zero		700
